//
// Generated by NVIDIA NVVM Compiler
//
// Compiler Build ID: CL-36424714
// Cuda compilation tools, release 13.0, V13.0.88
// Based on NVVM 20.0.0
//

.version 9.0
.target sm_100
.address_size 64

	// .globl	_Z21gemm_pipelined_kernelPKfS0_Pfiii
.extern .shared .align 16 .b8 smem[];

.visible .entry _Z21gemm_pipelined_kernelPKfS0_Pfiii(
	.param .u64 .ptr .align 1 _Z21gemm_pipelined_kernelPKfS0_Pfiii_param_0,
	.param .u64 .ptr .align 1 _Z21gemm_pipelined_kernelPKfS0_Pfiii_param_1,
	.param .u64 .ptr .align 1 _Z21gemm_pipelined_kernelPKfS0_Pfiii_param_2,
	.param .u32 _Z21gemm_pipelined_kernelPKfS0_Pfiii_param_3,
	.param .u32 _Z21gemm_pipelined_kernelPKfS0_Pfiii_param_4,
	.param .u32 _Z21gemm_pipelined_kernelPKfS0_Pfiii_param_5
)
{
	.reg .pred 	%p<342>;
	.reg .b32 	%r<449>;
	.reg .b32 	%f<2819>;
	.reg .b64 	%rd<249>;

	ld.param.u32 	%r64, [_Z21gemm_pipelined_kernelPKfS0_Pfiii_param_5];
	mov.u32 	%r65, %ctaid.x;
	mov.u32 	%r66, %ctaid.y;
	mov.u32 	%r1, %tid.x;
	mov.u32 	%r2, %tid.y;
	shl.b32 	%r67, %r66, 7;
	shl.b32 	%r68, %r2, 3;
	add.s32 	%r3, %r67, %r68;
	shl.b32 	%r69, %r2, 8;
	add.s32 	%r70, %r69, %r1;
	shl.b32 	%r71, %r65, 6;
	shl.b32 	%r72, %r1, 3;
	add.s32 	%r4, %r71, %r72;
	shl.b32 	%r73, %r1, 8;
	add.s32 	%r74, %r73, %r2;
	setp.gt.s32 	%p1, %r64, 0;
	mul.wide.u32 	%rd21, %r70, 4;
	mov.u32 	%r75, smem;
	cvt.u64.u32 	%rd22, %r75;
	cvta.shared.u64 	%rd23, %rd22;
	add.s64 	%rd1, %rd23, %rd21;
	mul.wide.u32 	%rd24, %r74, 4;
	add.s64 	%rd25, %rd23, %rd24;
	add.s64 	%rd2, %rd25, 49152;
	@%p1 bra 	$L__BB0_1;
	bra.uni 	$L__BB0_34;
$L__BB0_1:
	ld.param.u32 	%r375, [_Z21gemm_pipelined_kernelPKfS0_Pfiii_param_5];
	ld.param.u32 	%r198, [_Z21gemm_pipelined_kernelPKfS0_Pfiii_param_3];
	setp.ge.u32 	%p2, %r1, %r375;
	setp.ge.s32 	%p3, %r3, %r198;
	or.pred  	%p4, %p3, %p2;
	@%p4 bra 	$L__BB0_3;
	ld.param.u32 	%r376, [_Z21gemm_pipelined_kernelPKfS0_Pfiii_param_5];
	ld.param.u64 	%rd218, [_Z21gemm_pipelined_kernelPKfS0_Pfiii_param_0];
	mad.lo.s32 	%r76, %r3, %r376, %r1;
	mul.wide.u32 	%rd28, %r76, 4;
	add.s64 	%rd27, %rd218, %rd28;
	// begin inline asm
	cp.async.ca.shared.global [%rd1], [%rd27], 4;
	// end inline asm
$L__BB0_3:
	ld.param.u32 	%r377, [_Z21gemm_pipelined_kernelPKfS0_Pfiii_param_5];
	ld.param.u32 	%r199, [_Z21gemm_pipelined_kernelPKfS0_Pfiii_param_3];
	setp.ge.u32 	%p5, %r1, %r377;
	add.s32 	%r6, %r3, 1;
	setp.ge.s32 	%p6, %r6, %r199;
	or.pred  	%p7, %p6, %p5;
	@%p7 bra 	$L__BB0_5;
	ld.param.u32 	%r378, [_Z21gemm_pipelined_kernelPKfS0_Pfiii_param_5];
	ld.param.u64 	%rd219, [_Z21gemm_pipelined_kernelPKfS0_Pfiii_param_0];
	add.s64 	%rd29, %rd1, 128;
	mad.lo.s32 	%r77, %r6, %r378, %r1;
	mul.wide.u32 	%rd31, %r77, 4;
	add.s64 	%rd30, %rd219, %rd31;
	// begin inline asm
	cp.async.ca.shared.global [%rd29], [%rd30], 4;
	// end inline asm
$L__BB0_5:
	ld.param.u32 	%r379, [_Z21gemm_pipelined_kernelPKfS0_Pfiii_param_5];
	ld.param.u32 	%r200, [_Z21gemm_pipelined_kernelPKfS0_Pfiii_param_3];
	setp.ge.u32 	%p8, %r1, %r379;
	add.s32 	%r7, %r3, 2;
	setp.ge.s32 	%p9, %r7, %r200;
	or.pred  	%p10, %p9, %p8;
	@%p10 bra 	$L__BB0_7;
	ld.param.u32 	%r380, [_Z21gemm_pipelined_kernelPKfS0_Pfiii_param_5];
	ld.param.u64 	%rd220, [_Z21gemm_pipelined_kernelPKfS0_Pfiii_param_0];
	add.s64 	%rd32, %rd1, 256;
	mad.lo.s32 	%r78, %r7, %r380, %r1;
	mul.wide.u32 	%rd34, %r78, 4;
	add.s64 	%rd33, %rd220, %rd34;
	// begin inline asm
	cp.async.ca.shared.global [%rd32], [%rd33], 4;
	// end inline asm
$L__BB0_7:
	ld.param.u32 	%r381, [_Z21gemm_pipelined_kernelPKfS0_Pfiii_param_5];
	ld.param.u32 	%r201, [_Z21gemm_pipelined_kernelPKfS0_Pfiii_param_3];
	setp.ge.u32 	%p11, %r1, %r381;
	add.s32 	%r8, %r3, 3;
	setp.ge.s32 	%p12, %r8, %r201;
	or.pred  	%p13, %p12, %p11;
	@%p13 bra 	$L__BB0_9;
	ld.param.u32 	%r382, [_Z21gemm_pipelined_kernelPKfS0_Pfiii_param_5];
	ld.param.u64 	%rd221, [_Z21gemm_pipelined_kernelPKfS0_Pfiii_param_0];
	add.s64 	%rd35, %rd1, 384;
	mad.lo.s32 	%r79, %r8, %r382, %r1;
	mul.wide.u32 	%rd37, %r79, 4;
	add.s64 	%rd36, %rd221, %rd37;
	// begin inline asm
	cp.async.ca.shared.global [%rd35], [%rd36], 4;
	// end inline asm
$L__BB0_9:
	ld.param.u32 	%r383, [_Z21gemm_pipelined_kernelPKfS0_Pfiii_param_5];
	ld.param.u32 	%r202, [_Z21gemm_pipelined_kernelPKfS0_Pfiii_param_3];
	setp.ge.u32 	%p14, %r1, %r383;
	add.s32 	%r9, %r3, 4;
	setp.ge.s32 	%p15, %r9, %r202;
	or.pred  	%p16, %p15, %p14;
	@%p16 bra 	$L__BB0_11;
	ld.param.u32 	%r384, [_Z21gemm_pipelined_kernelPKfS0_Pfiii_param_5];
	ld.param.u64 	%rd222, [_Z21gemm_pipelined_kernelPKfS0_Pfiii_param_0];
	add.s64 	%rd38, %rd1, 512;
	mad.lo.s32 	%r80, %r9, %r384, %r1;
	mul.wide.u32 	%rd40, %r80, 4;
	add.s64 	%rd39, %rd222, %rd40;
	// begin inline asm
	cp.async.ca.shared.global [%rd38], [%rd39], 4;
	// end inline asm
$L__BB0_11:
	ld.param.u32 	%r385, [_Z21gemm_pipelined_kernelPKfS0_Pfiii_param_5];
	ld.param.u32 	%r203, [_Z21gemm_pipelined_kernelPKfS0_Pfiii_param_3];
	setp.ge.u32 	%p17, %r1, %r385;
	add.s32 	%r10, %r3, 5;
	setp.ge.s32 	%p18, %r10, %r203;
	or.pred  	%p19, %p18, %p17;
	@%p19 bra 	$L__BB0_13;
	ld.param.u32 	%r386, [_Z21gemm_pipelined_kernelPKfS0_Pfiii_param_5];
	ld.param.u64 	%rd223, [_Z21gemm_pipelined_kernelPKfS0_Pfiii_param_0];
	add.s64 	%rd41, %rd1, 640;
	mad.lo.s32 	%r81, %r10, %r386, %r1;
	mul.wide.u32 	%rd43, %r81, 4;
	add.s64 	%rd42, %rd223, %rd43;
	// begin inline asm
	cp.async.ca.shared.global [%rd41], [%rd42], 4;
	// end inline asm
$L__BB0_13:
	ld.param.u32 	%r387, [_Z21gemm_pipelined_kernelPKfS0_Pfiii_param_5];
	ld.param.u32 	%r204, [_Z21gemm_pipelined_kernelPKfS0_Pfiii_param_3];
	setp.ge.u32 	%p20, %r1, %r387;
	add.s32 	%r11, %r3, 6;
	setp.ge.s32 	%p21, %r11, %r204;
	or.pred  	%p22, %p21, %p20;
	@%p22 bra 	$L__BB0_15;
	ld.param.u32 	%r388, [_Z21gemm_pipelined_kernelPKfS0_Pfiii_param_5];
	ld.param.u64 	%rd224, [_Z21gemm_pipelined_kernelPKfS0_Pfiii_param_0];
	add.s64 	%rd44, %rd1, 768;
	mad.lo.s32 	%r82, %r11, %r388, %r1;
	mul.wide.u32 	%rd46, %r82, 4;
	add.s64 	%rd45, %rd224, %rd46;
	// begin inline asm
	cp.async.ca.shared.global [%rd44], [%rd45], 4;
	// end inline asm
$L__BB0_15:
	ld.param.u32 	%r389, [_Z21gemm_pipelined_kernelPKfS0_Pfiii_param_5];
	ld.param.u32 	%r205, [_Z21gemm_pipelined_kernelPKfS0_Pfiii_param_3];
	setp.ge.u32 	%p23, %r1, %r389;
	add.s32 	%r12, %r3, 7;
	setp.ge.s32 	%p24, %r12, %r205;
	or.pred  	%p25, %p24, %p23;
	@%p25 bra 	$L__BB0_17;
	ld.param.u32 	%r390, [_Z21gemm_pipelined_kernelPKfS0_Pfiii_param_5];
	ld.param.u64 	%rd225, [_Z21gemm_pipelined_kernelPKfS0_Pfiii_param_0];
	add.s64 	%rd47, %rd1, 896;
	mad.lo.s32 	%r83, %r12, %r390, %r1;
	mul.wide.u32 	%rd49, %r83, 4;
	add.s64 	%rd48, %rd225, %rd49;
	// begin inline asm
	cp.async.ca.shared.global [%rd47], [%rd48], 4;
	// end inline asm
$L__BB0_17:
	ld.param.u32 	%r391, [_Z21gemm_pipelined_kernelPKfS0_Pfiii_param_5];
	ld.param.u32 	%r286, [_Z21gemm_pipelined_kernelPKfS0_Pfiii_param_4];
	setp.ge.u32 	%p26, %r2, %r391;
	mul.lo.s32 	%r13, %r2, %r286;
	setp.ge.s32 	%p27, %r4, %r286;
	or.pred  	%p28, %p27, %p26;
	@%p28 bra 	$L__BB0_19;
	ld.param.u64 	%rd242, [_Z21gemm_pipelined_kernelPKfS0_Pfiii_param_1];
	add.s32 	%r84, %r4, %r13;
	mul.wide.u32 	%rd52, %r84, 4;
	add.s64 	%rd51, %rd242, %rd52;
	// begin inline asm
	cp.async.ca.shared.global [%rd2], [%rd51], 4;
	// end inline asm
$L__BB0_19:
	ld.param.u32 	%r392, [_Z21gemm_pipelined_kernelPKfS0_Pfiii_param_5];
	ld.param.u32 	%r287, [_Z21gemm_pipelined_kernelPKfS0_Pfiii_param_4];
	ld.param.u64 	%rd243, [_Z21gemm_pipelined_kernelPKfS0_Pfiii_param_1];
	setp.ge.u32 	%p29, %r2, %r392;
	add.s32 	%r85, %r4, 1;
	setp.ge.s32 	%p30, %r85, %r287;
	cvt.u64.u32 	%rd53, %r13;
	cvt.u64.u32 	%rd54, %r4;
	add.s64 	%rd55, %rd54, %rd53;
	shl.b64 	%rd56, %rd55, 2;
	add.s64 	%rd3, %rd243, %rd56;
	or.pred  	%p31, %p30, %p29;
	@%p31 bra 	$L__BB0_21;
	add.s64 	%rd57, %rd2, 128;
	add.s64 	%rd58, %rd3, 4;
	// begin inline asm
	cp.async.ca.shared.global [%rd57], [%rd58], 4;
	// end inline asm
$L__BB0_21:
	ld.param.u32 	%r393, [_Z21gemm_pipelined_kernelPKfS0_Pfiii_param_5];
	ld.param.u32 	%r288, [_Z21gemm_pipelined_kernelPKfS0_Pfiii_param_4];
	setp.ge.u32 	%p32, %r2, %r393;
	add.s32 	%r86, %r4, 2;
	setp.ge.s32 	%p33, %r86, %r288;
	or.pred  	%p34, %p33, %p32;
	@%p34 bra 	$L__BB0_23;
	add.s64 	%rd59, %rd2, 256;
	add.s64 	%rd60, %rd3, 8;
	// begin inline asm
	cp.async.ca.shared.global [%rd59], [%rd60], 4;
	// end inline asm
$L__BB0_23:
	ld.param.u32 	%r394, [_Z21gemm_pipelined_kernelPKfS0_Pfiii_param_5];
	ld.param.u32 	%r289, [_Z21gemm_pipelined_kernelPKfS0_Pfiii_param_4];
	setp.ge.u32 	%p35, %r2, %r394;
	add.s32 	%r87, %r4, 3;
	setp.ge.s32 	%p36, %r87, %r289;
	or.pred  	%p37, %p36, %p35;
	@%p37 bra 	$L__BB0_25;
	add.s64 	%rd61, %rd2, 384;
	add.s64 	%rd62, %rd3, 12;
	// begin inline asm
	cp.async.ca.shared.global [%rd61], [%rd62], 4;
	// end inline asm
$L__BB0_25:
	ld.param.u32 	%r395, [_Z21gemm_pipelined_kernelPKfS0_Pfiii_param_5];
	ld.param.u32 	%r290, [_Z21gemm_pipelined_kernelPKfS0_Pfiii_param_4];
	setp.ge.u32 	%p38, %r2, %r395;
	add.s32 	%r88, %r4, 4;
	setp.ge.s32 	%p39, %r88, %r290;
	or.pred  	%p40, %p39, %p38;
	@%p40 bra 	$L__BB0_27;
	add.s64 	%rd63, %rd2, 512;
	add.s64 	%rd64, %rd3, 16;
	// begin inline asm
	cp.async.ca.shared.global [%rd63], [%rd64], 4;
	// end inline asm
$L__BB0_27:
	ld.param.u32 	%r396, [_Z21gemm_pipelined_kernelPKfS0_Pfiii_param_5];
	ld.param.u32 	%r291, [_Z21gemm_pipelined_kernelPKfS0_Pfiii_param_4];
	setp.ge.u32 	%p41, %r2, %r396;
	add.s32 	%r89, %r4, 5;
	setp.ge.s32 	%p42, %r89, %r291;
	or.pred  	%p43, %p42, %p41;
	@%p43 bra 	$L__BB0_29;
	add.s64 	%rd65, %rd2, 640;
	add.s64 	%rd66, %rd3, 20;
	// begin inline asm
	cp.async.ca.shared.global [%rd65], [%rd66], 4;
	// end inline asm
$L__BB0_29:
	ld.param.u32 	%r397, [_Z21gemm_pipelined_kernelPKfS0_Pfiii_param_5];
	ld.param.u32 	%r292, [_Z21gemm_pipelined_kernelPKfS0_Pfiii_param_4];
	setp.ge.u32 	%p44, %r2, %r397;
	add.s32 	%r90, %r4, 6;
	setp.ge.s32 	%p45, %r90, %r292;
	or.pred  	%p46, %p45, %p44;
	@%p46 bra 	$L__BB0_31;
	add.s64 	%rd67, %rd2, 768;
	add.s64 	%rd68, %rd3, 24;
	// begin inline asm
	cp.async.ca.shared.global [%rd67], [%rd68], 4;
	// end inline asm
$L__BB0_31:
	ld.param.u32 	%r398, [_Z21gemm_pipelined_kernelPKfS0_Pfiii_param_5];
	ld.param.u32 	%r293, [_Z21gemm_pipelined_kernelPKfS0_Pfiii_param_4];
	setp.ge.u32 	%p47, %r2, %r398;
	add.s32 	%r91, %r4, 7;
	setp.ge.s32 	%p48, %r91, %r293;
	or.pred  	%p49, %p48, %p47;
	@%p49 bra 	$L__BB0_33;
	add.s64 	%rd69, %rd2, 896;
	add.s64 	%rd70, %rd3, 28;
	// begin inline asm
	cp.async.ca.shared.global [%rd69], [%rd70], 4;
	// end inline asm
$L__BB0_33:
	// begin inline asm
	cp.async.commit_group;
	// end inline asm
$L__BB0_34:
	ld.param.u32 	%r399, [_Z21gemm_pipelined_kernelPKfS0_Pfiii_param_5];
	setp.lt.s32 	%p50, %r399, 33;
	@%p50 bra 	$L__BB0_68;
	ld.param.u32 	%r400, [_Z21gemm_pipelined_kernelPKfS0_Pfiii_param_5];
	ld.param.u32 	%r206, [_Z21gemm_pipelined_kernelPKfS0_Pfiii_param_3];
	add.s32 	%r14, %r1, 32;
	setp.ge.u32 	%p51, %r14, %r400;
	setp.ge.s32 	%p52, %r3, %r206;
	or.pred  	%p53, %p52, %p51;
	@%p53 bra 	$L__BB0_37;
	ld.param.u32 	%r401, [_Z21gemm_pipelined_kernelPKfS0_Pfiii_param_5];
	ld.param.u64 	%rd226, [_Z21gemm_pipelined_kernelPKfS0_Pfiii_param_0];
	add.s64 	%rd71, %rd1, 16384;
	mad.lo.s32 	%r93, %r3, %r401, %r1;
	mul.wide.u32 	%rd73, %r93, 4;
	add.s64 	%rd74, %rd226, %rd73;
	add.s64 	%rd72, %rd74, 128;
	// begin inline asm
	cp.async.ca.shared.global [%rd71], [%rd72], 4;
	// end inline asm
$L__BB0_37:
	ld.param.u32 	%r402, [_Z21gemm_pipelined_kernelPKfS0_Pfiii_param_5];
	ld.param.u32 	%r207, [_Z21gemm_pipelined_kernelPKfS0_Pfiii_param_3];
	setp.ge.u32 	%p54, %r14, %r402;
	add.s32 	%r15, %r3, 1;
	setp.ge.s32 	%p55, %r15, %r207;
	or.pred  	%p56, %p55, %p54;
	@%p56 bra 	$L__BB0_39;
	ld.param.u32 	%r403, [_Z21gemm_pipelined_kernelPKfS0_Pfiii_param_5];
	ld.param.u64 	%rd227, [_Z21gemm_pipelined_kernelPKfS0_Pfiii_param_0];
	add.s64 	%rd75, %rd1, 16512;
	mad.lo.s32 	%r94, %r15, %r403, %r1;
	mul.wide.u32 	%rd77, %r94, 4;
	add.s64 	%rd78, %rd227, %rd77;
	add.s64 	%rd76, %rd78, 128;
	// begin inline asm
	cp.async.ca.shared.global [%rd75], [%rd76], 4;
	// end inline asm
$L__BB0_39:
	ld.param.u32 	%r404, [_Z21gemm_pipelined_kernelPKfS0_Pfiii_param_5];
	ld.param.u32 	%r208, [_Z21gemm_pipelined_kernelPKfS0_Pfiii_param_3];
	setp.ge.u32 	%p57, %r14, %r404;
	add.s32 	%r16, %r3, 2;
	setp.ge.s32 	%p58, %r16, %r208;
	or.pred  	%p59, %p58, %p57;
	@%p59 bra 	$L__BB0_41;
	ld.param.u32 	%r405, [_Z21gemm_pipelined_kernelPKfS0_Pfiii_param_5];
	ld.param.u64 	%rd228, [_Z21gemm_pipelined_kernelPKfS0_Pfiii_param_0];
	add.s64 	%rd79, %rd1, 16640;
	mad.lo.s32 	%r95, %r16, %r405, %r1;
	mul.wide.u32 	%rd81, %r95, 4;
	add.s64 	%rd82, %rd228, %rd81;
	add.s64 	%rd80, %rd82, 128;
	// begin inline asm
	cp.async.ca.shared.global [%rd79], [%rd80], 4;
	// end inline asm
$L__BB0_41:
	ld.param.u32 	%r406, [_Z21gemm_pipelined_kernelPKfS0_Pfiii_param_5];
	ld.param.u32 	%r209, [_Z21gemm_pipelined_kernelPKfS0_Pfiii_param_3];
	setp.ge.u32 	%p60, %r14, %r406;
	add.s32 	%r17, %r3, 3;
	setp.ge.s32 	%p61, %r17, %r209;
	or.pred  	%p62, %p61, %p60;
	@%p62 bra 	$L__BB0_43;
	ld.param.u32 	%r407, [_Z21gemm_pipelined_kernelPKfS0_Pfiii_param_5];
	ld.param.u64 	%rd229, [_Z21gemm_pipelined_kernelPKfS0_Pfiii_param_0];
	add.s64 	%rd83, %rd1, 16768;
	mad.lo.s32 	%r96, %r17, %r407, %r1;
	mul.wide.u32 	%rd85, %r96, 4;
	add.s64 	%rd86, %rd229, %rd85;
	add.s64 	%rd84, %rd86, 128;
	// begin inline asm
	cp.async.ca.shared.global [%rd83], [%rd84], 4;
	// end inline asm
$L__BB0_43:
	ld.param.u32 	%r408, [_Z21gemm_pipelined_kernelPKfS0_Pfiii_param_5];
	ld.param.u32 	%r210, [_Z21gemm_pipelined_kernelPKfS0_Pfiii_param_3];
	setp.ge.u32 	%p63, %r14, %r408;
	add.s32 	%r18, %r3, 4;
	setp.ge.s32 	%p64, %r18, %r210;
	or.pred  	%p65, %p64, %p63;
	@%p65 bra 	$L__BB0_45;
	ld.param.u32 	%r409, [_Z21gemm_pipelined_kernelPKfS0_Pfiii_param_5];
	ld.param.u64 	%rd230, [_Z21gemm_pipelined_kernelPKfS0_Pfiii_param_0];
	add.s64 	%rd87, %rd1, 16896;
	mad.lo.s32 	%r97, %r18, %r409, %r1;
	mul.wide.u32 	%rd89, %r97, 4;
	add.s64 	%rd90, %rd230, %rd89;
	add.s64 	%rd88, %rd90, 128;
	// begin inline asm
	cp.async.ca.shared.global [%rd87], [%rd88], 4;
	// end inline asm
$L__BB0_45:
	ld.param.u32 	%r410, [_Z21gemm_pipelined_kernelPKfS0_Pfiii_param_5];
	ld.param.u32 	%r211, [_Z21gemm_pipelined_kernelPKfS0_Pfiii_param_3];
	setp.ge.u32 	%p66, %r14, %r410;
	add.s32 	%r19, %r3, 5;
	setp.ge.s32 	%p67, %r19, %r211;
	or.pred  	%p68, %p67, %p66;
	@%p68 bra 	$L__BB0_47;
	ld.param.u32 	%r411, [_Z21gemm_pipelined_kernelPKfS0_Pfiii_param_5];
	ld.param.u64 	%rd231, [_Z21gemm_pipelined_kernelPKfS0_Pfiii_param_0];
	add.s64 	%rd91, %rd1, 17024;
	mad.lo.s32 	%r98, %r19, %r411, %r1;
	mul.wide.u32 	%rd93, %r98, 4;
	add.s64 	%rd94, %rd231, %rd93;
	add.s64 	%rd92, %rd94, 128;
	// begin inline asm
	cp.async.ca.shared.global [%rd91], [%rd92], 4;
	// end inline asm
$L__BB0_47:
	ld.param.u32 	%r412, [_Z21gemm_pipelined_kernelPKfS0_Pfiii_param_5];
	ld.param.u32 	%r212, [_Z21gemm_pipelined_kernelPKfS0_Pfiii_param_3];
	setp.ge.u32 	%p69, %r14, %r412;
	add.s32 	%r20, %r3, 6;
	setp.ge.s32 	%p70, %r20, %r212;
	or.pred  	%p71, %p70, %p69;
	@%p71 bra 	$L__BB0_49;
	ld.param.u32 	%r413, [_Z21gemm_pipelined_kernelPKfS0_Pfiii_param_5];
	ld.param.u64 	%rd232, [_Z21gemm_pipelined_kernelPKfS0_Pfiii_param_0];
	add.s64 	%rd95, %rd1, 17152;
	mad.lo.s32 	%r99, %r20, %r413, %r1;
	mul.wide.u32 	%rd97, %r99, 4;
	add.s64 	%rd98, %rd232, %rd97;
	add.s64 	%rd96, %rd98, 128;
	// begin inline asm
	cp.async.ca.shared.global [%rd95], [%rd96], 4;
	// end inline asm
$L__BB0_49:
	ld.param.u32 	%r414, [_Z21gemm_pipelined_kernelPKfS0_Pfiii_param_5];
	ld.param.u32 	%r213, [_Z21gemm_pipelined_kernelPKfS0_Pfiii_param_3];
	setp.ge.u32 	%p72, %r14, %r414;
	add.s32 	%r21, %r3, 7;
	setp.ge.s32 	%p73, %r21, %r213;
	or.pred  	%p74, %p73, %p72;
	@%p74 bra 	$L__BB0_51;
	ld.param.u32 	%r415, [_Z21gemm_pipelined_kernelPKfS0_Pfiii_param_5];
	ld.param.u64 	%rd233, [_Z21gemm_pipelined_kernelPKfS0_Pfiii_param_0];
	add.s64 	%rd99, %rd1, 17280;
	mad.lo.s32 	%r100, %r21, %r415, %r1;
	mul.wide.u32 	%rd101, %r100, 4;
	add.s64 	%rd102, %rd233, %rd101;
	add.s64 	%rd100, %rd102, 128;
	// begin inline asm
	cp.async.ca.shared.global [%rd99], [%rd100], 4;
	// end inline asm
$L__BB0_51:
	ld.param.u32 	%r416, [_Z21gemm_pipelined_kernelPKfS0_Pfiii_param_5];
	ld.param.u32 	%r294, [_Z21gemm_pipelined_kernelPKfS0_Pfiii_param_4];
	add.s32 	%r22, %r2, 32;
	setp.ge.u32 	%p75, %r22, %r416;
	mul.lo.s32 	%r23, %r22, %r294;
	setp.ge.s32 	%p76, %r4, %r294;
	or.pred  	%p77, %p76, %p75;
	@%p77 bra 	$L__BB0_53;
	ld.param.u64 	%rd244, [_Z21gemm_pipelined_kernelPKfS0_Pfiii_param_1];
	add.s64 	%rd103, %rd2, 8192;
	add.s32 	%r102, %r4, %r23;
	mul.wide.u32 	%rd105, %r102, 4;
	add.s64 	%rd104, %rd244, %rd105;
	// begin inline asm
	cp.async.ca.shared.global [%rd103], [%rd104], 4;
	// end inline asm
$L__BB0_53:
	ld.param.u32 	%r417, [_Z21gemm_pipelined_kernelPKfS0_Pfiii_param_5];
	ld.param.u32 	%r295, [_Z21gemm_pipelined_kernelPKfS0_Pfiii_param_4];
	ld.param.u64 	%rd245, [_Z21gemm_pipelined_kernelPKfS0_Pfiii_param_1];
	setp.ge.u32 	%p78, %r22, %r417;
	add.s32 	%r103, %r4, 1;
	setp.ge.s32 	%p79, %r103, %r295;
	cvt.u64.u32 	%rd106, %r23;
	cvt.u64.u32 	%rd107, %r4;
	add.s64 	%rd108, %rd107, %rd106;
	shl.b64 	%rd109, %rd108, 2;
	add.s64 	%rd4, %rd245, %rd109;
	or.pred  	%p80, %p79, %p78;
	@%p80 bra 	$L__BB0_55;
	add.s64 	%rd110, %rd2, 8320;
	add.s64 	%rd111, %rd4, 4;
	// begin inline asm
	cp.async.ca.shared.global [%rd110], [%rd111], 4;
	// end inline asm
$L__BB0_55:
	ld.param.u32 	%r418, [_Z21gemm_pipelined_kernelPKfS0_Pfiii_param_5];
	ld.param.u32 	%r296, [_Z21gemm_pipelined_kernelPKfS0_Pfiii_param_4];
	setp.ge.u32 	%p81, %r22, %r418;
	add.s32 	%r104, %r4, 2;
	setp.ge.s32 	%p82, %r104, %r296;
	or.pred  	%p83, %p82, %p81;
	@%p83 bra 	$L__BB0_57;
	add.s64 	%rd112, %rd2, 8448;
	add.s64 	%rd113, %rd4, 8;
	// begin inline asm
	cp.async.ca.shared.global [%rd112], [%rd113], 4;
	// end inline asm
$L__BB0_57:
	ld.param.u32 	%r419, [_Z21gemm_pipelined_kernelPKfS0_Pfiii_param_5];
	ld.param.u32 	%r297, [_Z21gemm_pipelined_kernelPKfS0_Pfiii_param_4];
	setp.ge.u32 	%p84, %r22, %r419;
	add.s32 	%r105, %r4, 3;
	setp.ge.s32 	%p85, %r105, %r297;
	or.pred  	%p86, %p85, %p84;
	@%p86 bra 	$L__BB0_59;
	add.s64 	%rd114, %rd2, 8576;
	add.s64 	%rd115, %rd4, 12;
	// begin inline asm
	cp.async.ca.shared.global [%rd114], [%rd115], 4;
	// end inline asm
$L__BB0_59:
	ld.param.u32 	%r420, [_Z21gemm_pipelined_kernelPKfS0_Pfiii_param_5];
	ld.param.u32 	%r298, [_Z21gemm_pipelined_kernelPKfS0_Pfiii_param_4];
	setp.ge.u32 	%p87, %r22, %r420;
	add.s32 	%r106, %r4, 4;
	setp.ge.s32 	%p88, %r106, %r298;
	or.pred  	%p89, %p88, %p87;
	@%p89 bra 	$L__BB0_61;
	add.s64 	%rd116, %rd2, 8704;
	add.s64 	%rd117, %rd4, 16;
	// begin inline asm
	cp.async.ca.shared.global [%rd116], [%rd117], 4;
	// end inline asm
$L__BB0_61:
	ld.param.u32 	%r421, [_Z21gemm_pipelined_kernelPKfS0_Pfiii_param_5];
	ld.param.u32 	%r299, [_Z21gemm_pipelined_kernelPKfS0_Pfiii_param_4];
	setp.ge.u32 	%p90, %r22, %r421;
	add.s32 	%r107, %r4, 5;
	setp.ge.s32 	%p91, %r107, %r299;
	or.pred  	%p92, %p91, %p90;
	@%p92 bra 	$L__BB0_63;
	add.s64 	%rd118, %rd2, 8832;
	add.s64 	%rd119, %rd4, 20;
	// begin inline asm
	cp.async.ca.shared.global [%rd118], [%rd119], 4;
	// end inline asm
$L__BB0_63:
	ld.param.u32 	%r422, [_Z21gemm_pipelined_kernelPKfS0_Pfiii_param_5];
	ld.param.u32 	%r300, [_Z21gemm_pipelined_kernelPKfS0_Pfiii_param_4];
	setp.ge.u32 	%p93, %r22, %r422;
	add.s32 	%r108, %r4, 6;
	setp.ge.s32 	%p94, %r108, %r300;
	or.pred  	%p95, %p94, %p93;
	@%p95 bra 	$L__BB0_65;
	add.s64 	%rd120, %rd2, 8960;
	add.s64 	%rd121, %rd4, 24;
	// begin inline asm
	cp.async.ca.shared.global [%rd120], [%rd121], 4;
	// end inline asm
$L__BB0_65:
	ld.param.u32 	%r423, [_Z21gemm_pipelined_kernelPKfS0_Pfiii_param_5];
	ld.param.u32 	%r301, [_Z21gemm_pipelined_kernelPKfS0_Pfiii_param_4];
	setp.ge.u32 	%p96, %r22, %r423;
	add.s32 	%r109, %r4, 7;
	setp.ge.s32 	%p97, %r109, %r301;
	or.pred  	%p98, %p97, %p96;
	@%p98 bra 	$L__BB0_67;
	add.s64 	%rd122, %rd2, 9088;
	add.s64 	%rd123, %rd4, 28;
	// begin inline asm
	cp.async.ca.shared.global [%rd122], [%rd123], 4;
	// end inline asm
$L__BB0_67:
	// begin inline asm
	cp.async.commit_group;
	// end inline asm
$L__BB0_68:
	ld.param.u32 	%r424, [_Z21gemm_pipelined_kernelPKfS0_Pfiii_param_5];
	setp.gt.s32 	%p99, %r424, 0;
	mov.f32 	%f2755, 0f00000000;
	mov.f32 	%f2756, %f2755;
	mov.f32 	%f2757, %f2755;
	mov.f32 	%f2758, %f2755;
	mov.f32 	%f2759, %f2755;
	mov.f32 	%f2760, %f2755;
	mov.f32 	%f2761, %f2755;
	mov.f32 	%f2762, %f2755;
	mov.f32 	%f2763, %f2755;
	mov.f32 	%f2764, %f2755;
	mov.f32 	%f2765, %f2755;
	mov.f32 	%f2766, %f2755;
	mov.f32 	%f2767, %f2755;
	mov.f32 	%f2768, %f2755;
	mov.f32 	%f2769, %f2755;
	mov.f32 	%f2770, %f2755;
	mov.f32 	%f2771, %f2755;
	mov.f32 	%f2772, %f2755;
	mov.f32 	%f2773, %f2755;
	mov.f32 	%f2774, %f2755;
	mov.f32 	%f2775, %f2755;
	mov.f32 	%f2776, %f2755;
	mov.f32 	%f2777, %f2755;
	mov.f32 	%f2778, %f2755;
	mov.f32 	%f2779, %f2755;
	mov.f32 	%f2780, %f2755;
	mov.f32 	%f2781, %f2755;
	mov.f32 	%f2782, %f2755;
	mov.f32 	%f2783, %f2755;
	mov.f32 	%f2784, %f2755;
	mov.f32 	%f2785, %f2755;
	mov.f32 	%f2786, %f2755;
	mov.f32 	%f2787, %f2755;
	mov.f32 	%f2788, %f2755;
	mov.f32 	%f2789, %f2755;
	mov.f32 	%f2790, %f2755;
	mov.f32 	%f2791, %f2755;
	mov.f32 	%f2792, %f2755;
	mov.f32 	%f2793, %f2755;
	mov.f32 	%f2794, %f2755;
	mov.f32 	%f2795, %f2755;
	mov.f32 	%f2796, %f2755;
	mov.f32 	%f2797, %f2755;
	mov.f32 	%f2798, %f2755;
	mov.f32 	%f2799, %f2755;
	mov.f32 	%f2800, %f2755;
	mov.f32 	%f2801, %f2755;
	mov.f32 	%f2802, %f2755;
	mov.f32 	%f2803, %f2755;
	mov.f32 	%f2804, %f2755;
	mov.f32 	%f2805, %f2755;
	mov.f32 	%f2806, %f2755;
	mov.f32 	%f2807, %f2755;
	mov.f32 	%f2808, %f2755;
	mov.f32 	%f2809, %f2755;
	mov.f32 	%f2810, %f2755;
	mov.f32 	%f2811, %f2755;
	mov.f32 	%f2812, %f2755;
	mov.f32 	%f2813, %f2755;
	mov.f32 	%f2814, %f2755;
	mov.f32 	%f2815, %f2755;
	mov.f32 	%f2816, %f2755;
	mov.f32 	%f2817, %f2755;
	mov.f32 	%f2818, %f2755;
	@%p99 bra 	$L__BB0_198;
$L__BB0_69:
	ld.param.u32 	%r311, [_Z21gemm_pipelined_kernelPKfS0_Pfiii_param_4];
	ld.param.u32 	%r222, [_Z21gemm_pipelined_kernelPKfS0_Pfiii_param_3];
	ld.param.u64 	%rd248, [_Z21gemm_pipelined_kernelPKfS0_Pfiii_param_2];
	cvta.to.global.u64 	%rd5, %rd248;
	mov.u32 	%r181, %ctaid.y;
	shl.b32 	%r182, %r181, 7;
	mov.u32 	%r183, %tid.y;
	shl.b32 	%r184, %r183, 3;
	add.s32 	%r24, %r182, %r184;
	setp.lt.s32 	%p150, %r24, %r222;
	mul.lo.s32 	%r25, %r24, %r311;
	mov.u32 	%r185, %ctaid.x;
	shl.b32 	%r186, %r185, 6;
	mov.u32 	%r187, %tid.x;
	shl.b32 	%r188, %r187, 3;
	add.s32 	%r189, %r186, %r188;
	setp.lt.s32 	%p151, %r189, %r311;
	and.pred  	%p152, %p150, %p151;
	@%p152 bra 	$L__BB0_70;
	bra.uni 	$L__BB0_71;
$L__BB0_70:
	add.s32 	%r190, %r189, %r25;
	mul.wide.s32 	%rd178, %r190, 4;
	add.s64 	%rd179, %rd5, %rd178;
	st.global.f32 	[%rd179], %f2786;
$L__BB0_71:
	ld.param.u32 	%r312, [_Z21gemm_pipelined_kernelPKfS0_Pfiii_param_4];
	ld.param.u32 	%r223, [_Z21gemm_pipelined_kernelPKfS0_Pfiii_param_3];
	setp.ge.s32 	%p153, %r24, %r223;
	add.s32 	%r41, %r189, 1;
	setp.ge.s32 	%p154, %r41, %r312;
	cvt.s64.s32 	%rd180, %r25;
	cvt.u64.u32 	%rd9, %r189;
	add.s64 	%rd181, %rd9, %rd180;
	shl.b64 	%rd182, %rd181, 2;
	add.s64 	%rd10, %rd5, %rd182;
	or.pred  	%p155, %p153, %p154;
	@%p155 bra 	$L__BB0_73;
	st.global.f32 	[%rd10+4], %f2785;
$L__BB0_73:
	ld.param.u32 	%r313, [_Z21gemm_pipelined_kernelPKfS0_Pfiii_param_4];
	ld.param.u32 	%r224, [_Z21gemm_pipelined_kernelPKfS0_Pfiii_param_3];
	setp.ge.s32 	%p156, %r24, %r224;
	add.s32 	%r42, %r189, 2;
	setp.ge.s32 	%p157, %r42, %r313;
	or.pred  	%p158, %p156, %p157;
	@%p158 bra 	$L__BB0_75;
	st.global.f32 	[%rd10+8], %f2784;
$L__BB0_75:
	ld.param.u32 	%r314, [_Z21gemm_pipelined_kernelPKfS0_Pfiii_param_4];
	ld.param.u32 	%r225, [_Z21gemm_pipelined_kernelPKfS0_Pfiii_param_3];
	setp.ge.s32 	%p159, %r24, %r225;
	add.s32 	%r43, %r189, 3;
	setp.ge.s32 	%p160, %r43, %r314;
	or.pred  	%p161, %p159, %p160;
	@%p161 bra 	$L__BB0_77;
	st.global.f32 	[%rd10+12], %f2783;
$L__BB0_77:
	ld.param.u32 	%r315, [_Z21gemm_pipelined_kernelPKfS0_Pfiii_param_4];
	ld.param.u32 	%r226, [_Z21gemm_pipelined_kernelPKfS0_Pfiii_param_3];
	setp.ge.s32 	%p162, %r24, %r226;
	add.s32 	%r44, %r189, 4;
	setp.ge.s32 	%p163, %r44, %r315;
	or.pred  	%p164, %p162, %p163;
	@%p164 bra 	$L__BB0_79;
	st.global.f32 	[%rd10+16], %f2782;
$L__BB0_79:
	ld.param.u32 	%r316, [_Z21gemm_pipelined_kernelPKfS0_Pfiii_param_4];
	ld.param.u32 	%r227, [_Z21gemm_pipelined_kernelPKfS0_Pfiii_param_3];
	setp.ge.s32 	%p165, %r24, %r227;
	add.s32 	%r45, %r189, 5;
	setp.ge.s32 	%p166, %r45, %r316;
	or.pred  	%p167, %p165, %p166;
	@%p167 bra 	$L__BB0_81;
	st.global.f32 	[%rd10+20], %f2781;
$L__BB0_81:
	ld.param.u32 	%r317, [_Z21gemm_pipelined_kernelPKfS0_Pfiii_param_4];
	ld.param.u32 	%r228, [_Z21gemm_pipelined_kernelPKfS0_Pfiii_param_3];
	setp.ge.s32 	%p168, %r24, %r228;
	add.s32 	%r46, %r189, 6;
	setp.ge.s32 	%p169, %r46, %r317;
	or.pred  	%p170, %p168, %p169;
	@%p170 bra 	$L__BB0_83;
	st.global.f32 	[%rd10+24], %f2780;
$L__BB0_83:
	ld.param.u32 	%r318, [_Z21gemm_pipelined_kernelPKfS0_Pfiii_param_4];
	ld.param.u32 	%r229, [_Z21gemm_pipelined_kernelPKfS0_Pfiii_param_3];
	setp.ge.s32 	%p171, %r24, %r229;
	add.s32 	%r47, %r189, 7;
	setp.ge.s32 	%p172, %r47, %r318;
	or.pred  	%p173, %p171, %p172;
	@%p173 bra 	$L__BB0_85;
	st.global.f32 	[%rd10+28], %f2779;
$L__BB0_85:
	ld.param.u32 	%r319, [_Z21gemm_pipelined_kernelPKfS0_Pfiii_param_4];
	ld.param.u32 	%r230, [_Z21gemm_pipelined_kernelPKfS0_Pfiii_param_3];
	setp.ge.s32 	%p174, %r189, %r319;
	add.s32 	%r48, %r24, 1;
	setp.ge.s32 	%p175, %r48, %r230;
	add.s32 	%r49, %r25, %r319;
	or.pred  	%p176, %p175, %p174;
	@%p176 bra 	$L__BB0_87;
	add.s32 	%r191, %r189, %r49;
	mul.wide.s32 	%rd183, %r191, 4;
	add.s64 	%rd184, %rd5, %rd183;
	st.global.f32 	[%rd184], %f2778;
$L__BB0_87:
	ld.param.u32 	%r320, [_Z21gemm_pipelined_kernelPKfS0_Pfiii_param_4];
	ld.param.u32 	%r231, [_Z21gemm_pipelined_kernelPKfS0_Pfiii_param_3];
	setp.ge.s32 	%p177, %r48, %r231;
	setp.ge.s32 	%p178, %r41, %r320;
	cvt.s64.s32 	%rd185, %r49;
	add.s64 	%rd186, %rd9, %rd185;
	shl.b64 	%rd187, %rd186, 2;
	add.s64 	%rd11, %rd5, %rd187;
	or.pred  	%p179, %p177, %p178;
	@%p179 bra 	$L__BB0_89;
	st.global.f32 	[%rd11+4], %f2777;
$L__BB0_89:
	ld.param.u32 	%r321, [_Z21gemm_pipelined_kernelPKfS0_Pfiii_param_4];
	ld.param.u32 	%r232, [_Z21gemm_pipelined_kernelPKfS0_Pfiii_param_3];
	setp.ge.s32 	%p180, %r48, %r232;
	setp.ge.s32 	%p181, %r42, %r321;
	or.pred  	%p182, %p180, %p181;
	@%p182 bra 	$L__BB0_91;
	st.global.f32 	[%rd11+8], %f2776;
$L__BB0_91:
	ld.param.u32 	%r322, [_Z21gemm_pipelined_kernelPKfS0_Pfiii_param_4];
	ld.param.u32 	%r233, [_Z21gemm_pipelined_kernelPKfS0_Pfiii_param_3];
	setp.ge.s32 	%p183, %r48, %r233;
	setp.ge.s32 	%p184, %r43, %r322;
	or.pred  	%p185, %p183, %p184;
	@%p185 bra 	$L__BB0_93;
	st.global.f32 	[%rd11+12], %f2775;
$L__BB0_93:
	ld.param.u32 	%r323, [_Z21gemm_pipelined_kernelPKfS0_Pfiii_param_4];
	ld.param.u32 	%r234, [_Z21gemm_pipelined_kernelPKfS0_Pfiii_param_3];
	setp.ge.s32 	%p186, %r48, %r234;
	setp.ge.s32 	%p187, %r44, %r323;
	or.pred  	%p188, %p186, %p187;
	@%p188 bra 	$L__BB0_95;
	st.global.f32 	[%rd11+16], %f2774;
$L__BB0_95:
	ld.param.u32 	%r324, [_Z21gemm_pipelined_kernelPKfS0_Pfiii_param_4];
	ld.param.u32 	%r235, [_Z21gemm_pipelined_kernelPKfS0_Pfiii_param_3];
	setp.ge.s32 	%p189, %r48, %r235;
	setp.ge.s32 	%p190, %r45, %r324;
	or.pred  	%p191, %p189, %p190;
	@%p191 bra 	$L__BB0_97;
	st.global.f32 	[%rd11+20], %f2773;
$L__BB0_97:
	ld.param.u32 	%r325, [_Z21gemm_pipelined_kernelPKfS0_Pfiii_param_4];
	ld.param.u32 	%r236, [_Z21gemm_pipelined_kernelPKfS0_Pfiii_param_3];
	setp.ge.s32 	%p192, %r48, %r236;
	setp.ge.s32 	%p193, %r46, %r325;
	or.pred  	%p194, %p192, %p193;
	@%p194 bra 	$L__BB0_99;
	st.global.f32 	[%rd11+24], %f2772;
$L__BB0_99:
	ld.param.u32 	%r326, [_Z21gemm_pipelined_kernelPKfS0_Pfiii_param_4];
	ld.param.u32 	%r237, [_Z21gemm_pipelined_kernelPKfS0_Pfiii_param_3];
	setp.ge.s32 	%p195, %r48, %r237;
	setp.ge.s32 	%p196, %r47, %r326;
	or.pred  	%p197, %p195, %p196;
	@%p197 bra 	$L__BB0_101;
	st.global.f32 	[%rd11+28], %f2771;
$L__BB0_101:
	ld.param.u32 	%r327, [_Z21gemm_pipelined_kernelPKfS0_Pfiii_param_4];
	ld.param.u32 	%r238, [_Z21gemm_pipelined_kernelPKfS0_Pfiii_param_3];
	setp.ge.s32 	%p198, %r189, %r327;
	add.s32 	%r50, %r24, 2;
	setp.ge.s32 	%p199, %r50, %r238;
	add.s32 	%r51, %r49, %r327;
	or.pred  	%p200, %p199, %p198;
	@%p200 bra 	$L__BB0_103;
	add.s32 	%r192, %r189, %r51;
	mul.wide.s32 	%rd188, %r192, 4;
	add.s64 	%rd189, %rd5, %rd188;
	st.global.f32 	[%rd189], %f2770;
$L__BB0_103:
	ld.param.u32 	%r328, [_Z21gemm_pipelined_kernelPKfS0_Pfiii_param_4];
	ld.param.u32 	%r239, [_Z21gemm_pipelined_kernelPKfS0_Pfiii_param_3];
	setp.ge.s32 	%p201, %r50, %r239;
	setp.ge.s32 	%p202, %r41, %r328;
	cvt.s64.s32 	%rd190, %r51;
	add.s64 	%rd191, %rd9, %rd190;
	shl.b64 	%rd192, %rd191, 2;
	add.s64 	%rd12, %rd5, %rd192;
	or.pred  	%p203, %p201, %p202;
	@%p203 bra 	$L__BB0_105;
	st.global.f32 	[%rd12+4], %f2769;
$L__BB0_105:
	ld.param.u32 	%r329, [_Z21gemm_pipelined_kernelPKfS0_Pfiii_param_4];
	ld.param.u32 	%r240, [_Z21gemm_pipelined_kernelPKfS0_Pfiii_param_3];
	setp.ge.s32 	%p204, %r50, %r240;
	setp.ge.s32 	%p205, %r42, %r329;
	or.pred  	%p206, %p204, %p205;
	@%p206 bra 	$L__BB0_107;
	st.global.f32 	[%rd12+8], %f2768;
$L__BB0_107:
	ld.param.u32 	%r330, [_Z21gemm_pipelined_kernelPKfS0_Pfiii_param_4];
	ld.param.u32 	%r241, [_Z21gemm_pipelined_kernelPKfS0_Pfiii_param_3];
	setp.ge.s32 	%p207, %r50, %r241;
	setp.ge.s32 	%p208, %r43, %r330;
	or.pred  	%p209, %p207, %p208;
	@%p209 bra 	$L__BB0_109;
	st.global.f32 	[%rd12+12], %f2767;
$L__BB0_109:
	ld.param.u32 	%r331, [_Z21gemm_pipelined_kernelPKfS0_Pfiii_param_4];
	ld.param.u32 	%r242, [_Z21gemm_pipelined_kernelPKfS0_Pfiii_param_3];
	setp.ge.s32 	%p210, %r50, %r242;
	setp.ge.s32 	%p211, %r44, %r331;
	or.pred  	%p212, %p210, %p211;
	@%p212 bra 	$L__BB0_111;
	st.global.f32 	[%rd12+16], %f2766;
$L__BB0_111:
	ld.param.u32 	%r332, [_Z21gemm_pipelined_kernelPKfS0_Pfiii_param_4];
	ld.param.u32 	%r243, [_Z21gemm_pipelined_kernelPKfS0_Pfiii_param_3];
	setp.ge.s32 	%p213, %r50, %r243;
	setp.ge.s32 	%p214, %r45, %r332;
	or.pred  	%p215, %p213, %p214;
	@%p215 bra 	$L__BB0_113;
	st.global.f32 	[%rd12+20], %f2765;
$L__BB0_113:
	ld.param.u32 	%r333, [_Z21gemm_pipelined_kernelPKfS0_Pfiii_param_4];
	ld.param.u32 	%r244, [_Z21gemm_pipelined_kernelPKfS0_Pfiii_param_3];
	setp.ge.s32 	%p216, %r50, %r244;
	setp.ge.s32 	%p217, %r46, %r333;
	or.pred  	%p218, %p216, %p217;
	@%p218 bra 	$L__BB0_115;
	st.global.f32 	[%rd12+24], %f2764;
$L__BB0_115:
	ld.param.u32 	%r334, [_Z21gemm_pipelined_kernelPKfS0_Pfiii_param_4];
	ld.param.u32 	%r245, [_Z21gemm_pipelined_kernelPKfS0_Pfiii_param_3];
	setp.ge.s32 	%p219, %r50, %r245;
	setp.ge.s32 	%p220, %r47, %r334;
	or.pred  	%p221, %p219, %p220;
	@%p221 bra 	$L__BB0_117;
	st.global.f32 	[%rd12+28], %f2763;
$L__BB0_117:
	ld.param.u32 	%r335, [_Z21gemm_pipelined_kernelPKfS0_Pfiii_param_4];
	ld.param.u32 	%r246, [_Z21gemm_pipelined_kernelPKfS0_Pfiii_param_3];
	setp.ge.s32 	%p222, %r189, %r335;
	add.s32 	%r52, %r24, 3;
	setp.ge.s32 	%p223, %r52, %r246;
	add.s32 	%r53, %r51, %r335;
	or.pred  	%p224, %p223, %p222;
	@%p224 bra 	$L__BB0_119;
	add.s32 	%r193, %r189, %r53;
	mul.wide.s32 	%rd193, %r193, 4;
	add.s64 	%rd194, %rd5, %rd193;
	st.global.f32 	[%rd194], %f2762;
$L__BB0_119:
	ld.param.u32 	%r336, [_Z21gemm_pipelined_kernelPKfS0_Pfiii_param_4];
	ld.param.u32 	%r247, [_Z21gemm_pipelined_kernelPKfS0_Pfiii_param_3];
	setp.ge.s32 	%p225, %r52, %r247;
	setp.ge.s32 	%p226, %r41, %r336;
	cvt.s64.s32 	%rd195, %r53;
	add.s64 	%rd196, %rd9, %rd195;
	shl.b64 	%rd197, %rd196, 2;
	add.s64 	%rd13, %rd5, %rd197;
	or.pred  	%p227, %p225, %p226;
	@%p227 bra 	$L__BB0_121;
	st.global.f32 	[%rd13+4], %f2761;
$L__BB0_121:
	ld.param.u32 	%r337, [_Z21gemm_pipelined_kernelPKfS0_Pfiii_param_4];
	ld.param.u32 	%r248, [_Z21gemm_pipelined_kernelPKfS0_Pfiii_param_3];
	setp.ge.s32 	%p228, %r52, %r248;
	setp.ge.s32 	%p229, %r42, %r337;
	or.pred  	%p230, %p228, %p229;
	@%p230 bra 	$L__BB0_123;
	st.global.f32 	[%rd13+8], %f2760;
$L__BB0_123:
	ld.param.u32 	%r338, [_Z21gemm_pipelined_kernelPKfS0_Pfiii_param_4];
	ld.param.u32 	%r249, [_Z21gemm_pipelined_kernelPKfS0_Pfiii_param_3];
	setp.ge.s32 	%p231, %r52, %r249;
	setp.ge.s32 	%p232, %r43, %r338;
	or.pred  	%p233, %p231, %p232;
	@%p233 bra 	$L__BB0_125;
	st.global.f32 	[%rd13+12], %f2759;
$L__BB0_125:
	ld.param.u32 	%r339, [_Z21gemm_pipelined_kernelPKfS0_Pfiii_param_4];
	ld.param.u32 	%r250, [_Z21gemm_pipelined_kernelPKfS0_Pfiii_param_3];
	setp.ge.s32 	%p234, %r52, %r250;
	setp.ge.s32 	%p235, %r44, %r339;
	or.pred  	%p236, %p234, %p235;
	@%p236 bra 	$L__BB0_127;
	st.global.f32 	[%rd13+16], %f2758;
$L__BB0_127:
	ld.param.u32 	%r340, [_Z21gemm_pipelined_kernelPKfS0_Pfiii_param_4];
	ld.param.u32 	%r251, [_Z21gemm_pipelined_kernelPKfS0_Pfiii_param_3];
	setp.ge.s32 	%p237, %r52, %r251;
	setp.ge.s32 	%p238, %r45, %r340;
	or.pred  	%p239, %p237, %p238;
	@%p239 bra 	$L__BB0_129;
	st.global.f32 	[%rd13+20], %f2757;
$L__BB0_129:
	ld.param.u32 	%r341, [_Z21gemm_pipelined_kernelPKfS0_Pfiii_param_4];
	ld.param.u32 	%r252, [_Z21gemm_pipelined_kernelPKfS0_Pfiii_param_3];
	setp.ge.s32 	%p240, %r52, %r252;
	setp.ge.s32 	%p241, %r46, %r341;
	or.pred  	%p242, %p240, %p241;
	@%p242 bra 	$L__BB0_131;
	st.global.f32 	[%rd13+24], %f2756;
$L__BB0_131:
	ld.param.u32 	%r342, [_Z21gemm_pipelined_kernelPKfS0_Pfiii_param_4];
	ld.param.u32 	%r253, [_Z21gemm_pipelined_kernelPKfS0_Pfiii_param_3];
	setp.ge.s32 	%p243, %r52, %r253;
	setp.ge.s32 	%p244, %r47, %r342;
	or.pred  	%p245, %p243, %p244;
	@%p245 bra 	$L__BB0_133;
	st.global.f32 	[%rd13+28], %f2755;
$L__BB0_133:
	ld.param.u32 	%r343, [_Z21gemm_pipelined_kernelPKfS0_Pfiii_param_4];
	ld.param.u32 	%r254, [_Z21gemm_pipelined_kernelPKfS0_Pfiii_param_3];
	setp.ge.s32 	%p246, %r189, %r343;
	add.s32 	%r54, %r24, 4;
	setp.ge.s32 	%p247, %r54, %r254;
	add.s32 	%r55, %r53, %r343;
	or.pred  	%p248, %p247, %p246;
	@%p248 bra 	$L__BB0_135;
	add.s32 	%r194, %r189, %r55;
	mul.wide.s32 	%rd198, %r194, 4;
	add.s64 	%rd199, %rd5, %rd198;
	st.global.f32 	[%rd199], %f2787;
$L__BB0_135:
	ld.param.u32 	%r344, [_Z21gemm_pipelined_kernelPKfS0_Pfiii_param_4];
	ld.param.u32 	%r255, [_Z21gemm_pipelined_kernelPKfS0_Pfiii_param_3];
	setp.ge.s32 	%p249, %r54, %r255;
	setp.ge.s32 	%p250, %r41, %r344;
	cvt.s64.s32 	%rd200, %r55;
	add.s64 	%rd201, %rd9, %rd200;
	shl.b64 	%rd202, %rd201, 2;
	add.s64 	%rd14, %rd5, %rd202;
	or.pred  	%p251, %p249, %p250;
	@%p251 bra 	$L__BB0_137;
	st.global.f32 	[%rd14+4], %f2788;
$L__BB0_137:
	ld.param.u32 	%r345, [_Z21gemm_pipelined_kernelPKfS0_Pfiii_param_4];
	ld.param.u32 	%r256, [_Z21gemm_pipelined_kernelPKfS0_Pfiii_param_3];
	setp.ge.s32 	%p252, %r54, %r256;
	setp.ge.s32 	%p253, %r42, %r345;
	or.pred  	%p254, %p252, %p253;
	@%p254 bra 	$L__BB0_139;
	st.global.f32 	[%rd14+8], %f2789;
$L__BB0_139:
	ld.param.u32 	%r346, [_Z21gemm_pipelined_kernelPKfS0_Pfiii_param_4];
	ld.param.u32 	%r257, [_Z21gemm_pipelined_kernelPKfS0_Pfiii_param_3];
	setp.ge.s32 	%p255, %r54, %r257;
	setp.ge.s32 	%p256, %r43, %r346;
	or.pred  	%p257, %p255, %p256;
	@%p257 bra 	$L__BB0_141;
	st.global.f32 	[%rd14+12], %f2790;
$L__BB0_141:
	ld.param.u32 	%r347, [_Z21gemm_pipelined_kernelPKfS0_Pfiii_param_4];
	ld.param.u32 	%r258, [_Z21gemm_pipelined_kernelPKfS0_Pfiii_param_3];
	setp.ge.s32 	%p258, %r54, %r258;
	setp.ge.s32 	%p259, %r44, %r347;
	or.pred  	%p260, %p258, %p259;
	@%p260 bra 	$L__BB0_143;
	st.global.f32 	[%rd14+16], %f2791;
$L__BB0_143:
	ld.param.u32 	%r348, [_Z21gemm_pipelined_kernelPKfS0_Pfiii_param_4];
	ld.param.u32 	%r259, [_Z21gemm_pipelined_kernelPKfS0_Pfiii_param_3];
	setp.ge.s32 	%p261, %r54, %r259;
	setp.ge.s32 	%p262, %r45, %r348;
	or.pred  	%p263, %p261, %p262;
	@%p263 bra 	$L__BB0_145;
	st.global.f32 	[%rd14+20], %f2792;
$L__BB0_145:
	ld.param.u32 	%r349, [_Z21gemm_pipelined_kernelPKfS0_Pfiii_param_4];
	ld.param.u32 	%r260, [_Z21gemm_pipelined_kernelPKfS0_Pfiii_param_3];
	setp.ge.s32 	%p264, %r54, %r260;
	setp.ge.s32 	%p265, %r46, %r349;
	or.pred  	%p266, %p264, %p265;
	@%p266 bra 	$L__BB0_147;
	st.global.f32 	[%rd14+24], %f2793;
$L__BB0_147:
	ld.param.u32 	%r350, [_Z21gemm_pipelined_kernelPKfS0_Pfiii_param_4];
	ld.param.u32 	%r261, [_Z21gemm_pipelined_kernelPKfS0_Pfiii_param_3];
	setp.ge.s32 	%p267, %r54, %r261;
	setp.ge.s32 	%p268, %r47, %r350;
	or.pred  	%p269, %p267, %p268;
	@%p269 bra 	$L__BB0_149;
	st.global.f32 	[%rd14+28], %f2794;
$L__BB0_149:
	ld.param.u32 	%r351, [_Z21gemm_pipelined_kernelPKfS0_Pfiii_param_4];
	ld.param.u32 	%r262, [_Z21gemm_pipelined_kernelPKfS0_Pfiii_param_3];
	setp.ge.s32 	%p270, %r189, %r351;
	add.s32 	%r56, %r24, 5;
	setp.ge.s32 	%p271, %r56, %r262;
	add.s32 	%r57, %r55, %r351;
	or.pred  	%p272, %p271, %p270;
	@%p272 bra 	$L__BB0_151;
	add.s32 	%r195, %r189, %r57;
	mul.wide.s32 	%rd203, %r195, 4;
	add.s64 	%rd204, %rd5, %rd203;
	st.global.f32 	[%rd204], %f2795;
$L__BB0_151:
	ld.param.u32 	%r352, [_Z21gemm_pipelined_kernelPKfS0_Pfiii_param_4];
	ld.param.u32 	%r263, [_Z21gemm_pipelined_kernelPKfS0_Pfiii_param_3];
	setp.ge.s32 	%p273, %r56, %r263;
	setp.ge.s32 	%p274, %r41, %r352;
	cvt.s64.s32 	%rd205, %r57;
	add.s64 	%rd206, %rd9, %rd205;
	shl.b64 	%rd207, %rd206, 2;
	add.s64 	%rd15, %rd5, %rd207;
	or.pred  	%p275, %p273, %p274;
	@%p275 bra 	$L__BB0_153;
	st.global.f32 	[%rd15+4], %f2796;
$L__BB0_153:
	ld.param.u32 	%r353, [_Z21gemm_pipelined_kernelPKfS0_Pfiii_param_4];
	ld.param.u32 	%r264, [_Z21gemm_pipelined_kernelPKfS0_Pfiii_param_3];
	setp.ge.s32 	%p276, %r56, %r264;
	setp.ge.s32 	%p277, %r42, %r353;
	or.pred  	%p278, %p276, %p277;
	@%p278 bra 	$L__BB0_155;
	st.global.f32 	[%rd15+8], %f2797;
$L__BB0_155:
	ld.param.u32 	%r354, [_Z21gemm_pipelined_kernelPKfS0_Pfiii_param_4];
	ld.param.u32 	%r265, [_Z21gemm_pipelined_kernelPKfS0_Pfiii_param_3];
	setp.ge.s32 	%p279, %r56, %r265;
	setp.ge.s32 	%p280, %r43, %r354;
	or.pred  	%p281, %p279, %p280;
	@%p281 bra 	$L__BB0_157;
	st.global.f32 	[%rd15+12], %f2798;
$L__BB0_157:
	ld.param.u32 	%r355, [_Z21gemm_pipelined_kernelPKfS0_Pfiii_param_4];
	ld.param.u32 	%r266, [_Z21gemm_pipelined_kernelPKfS0_Pfiii_param_3];
	setp.ge.s32 	%p282, %r56, %r266;
	setp.ge.s32 	%p283, %r44, %r355;
	or.pred  	%p284, %p282, %p283;
	@%p284 bra 	$L__BB0_159;
	st.global.f32 	[%rd15+16], %f2799;
$L__BB0_159:
	ld.param.u32 	%r356, [_Z21gemm_pipelined_kernelPKfS0_Pfiii_param_4];
	ld.param.u32 	%r267, [_Z21gemm_pipelined_kernelPKfS0_Pfiii_param_3];
	setp.ge.s32 	%p285, %r56, %r267;
	setp.ge.s32 	%p286, %r45, %r356;
	or.pred  	%p287, %p285, %p286;
	@%p287 bra 	$L__BB0_161;
	st.global.f32 	[%rd15+20], %f2800;
$L__BB0_161:
	ld.param.u32 	%r357, [_Z21gemm_pipelined_kernelPKfS0_Pfiii_param_4];
	ld.param.u32 	%r268, [_Z21gemm_pipelined_kernelPKfS0_Pfiii_param_3];
	setp.ge.s32 	%p288, %r56, %r268;
	setp.ge.s32 	%p289, %r46, %r357;
	or.pred  	%p290, %p288, %p289;
	@%p290 bra 	$L__BB0_163;
	st.global.f32 	[%rd15+24], %f2801;
$L__BB0_163:
	ld.param.u32 	%r358, [_Z21gemm_pipelined_kernelPKfS0_Pfiii_param_4];
	ld.param.u32 	%r269, [_Z21gemm_pipelined_kernelPKfS0_Pfiii_param_3];
	setp.ge.s32 	%p291, %r56, %r269;
	setp.ge.s32 	%p292, %r47, %r358;
	or.pred  	%p293, %p291, %p292;
	@%p293 bra 	$L__BB0_165;
	st.global.f32 	[%rd15+28], %f2802;
$L__BB0_165:
	ld.param.u32 	%r359, [_Z21gemm_pipelined_kernelPKfS0_Pfiii_param_4];
	ld.param.u32 	%r270, [_Z21gemm_pipelined_kernelPKfS0_Pfiii_param_3];
	setp.ge.s32 	%p294, %r189, %r359;
	add.s32 	%r58, %r24, 6;
	setp.ge.s32 	%p295, %r58, %r270;
	add.s32 	%r59, %r57, %r359;
	or.pred  	%p296, %p295, %p294;
	@%p296 bra 	$L__BB0_167;
	add.s32 	%r196, %r189, %r59;
	mul.wide.s32 	%rd208, %r196, 4;
	add.s64 	%rd209, %rd5, %rd208;
	st.global.f32 	[%rd209], %f2803;
$L__BB0_167:
	ld.param.u32 	%r360, [_Z21gemm_pipelined_kernelPKfS0_Pfiii_param_4];
	ld.param.u32 	%r271, [_Z21gemm_pipelined_kernelPKfS0_Pfiii_param_3];
	setp.ge.s32 	%p297, %r58, %r271;
	setp.ge.s32 	%p298, %r41, %r360;
	cvt.s64.s32 	%rd210, %r59;
	add.s64 	%rd211, %rd9, %rd210;
	shl.b64 	%rd212, %rd211, 2;
	add.s64 	%rd16, %rd5, %rd212;
	or.pred  	%p299, %p297, %p298;
	@%p299 bra 	$L__BB0_169;
	st.global.f32 	[%rd16+4], %f2804;
$L__BB0_169:
	ld.param.u32 	%r361, [_Z21gemm_pipelined_kernelPKfS0_Pfiii_param_4];
	ld.param.u32 	%r272, [_Z21gemm_pipelined_kernelPKfS0_Pfiii_param_3];
	setp.ge.s32 	%p300, %r58, %r272;
	setp.ge.s32 	%p301, %r42, %r361;
	or.pred  	%p302, %p300, %p301;
	@%p302 bra 	$L__BB0_171;
	st.global.f32 	[%rd16+8], %f2805;
$L__BB0_171:
	ld.param.u32 	%r362, [_Z21gemm_pipelined_kernelPKfS0_Pfiii_param_4];
	ld.param.u32 	%r273, [_Z21gemm_pipelined_kernelPKfS0_Pfiii_param_3];
	setp.ge.s32 	%p303, %r58, %r273;
	setp.ge.s32 	%p304, %r43, %r362;
	or.pred  	%p305, %p303, %p304;
	@%p305 bra 	$L__BB0_173;
	st.global.f32 	[%rd16+12], %f2806;
$L__BB0_173:
	ld.param.u32 	%r363, [_Z21gemm_pipelined_kernelPKfS0_Pfiii_param_4];
	ld.param.u32 	%r274, [_Z21gemm_pipelined_kernelPKfS0_Pfiii_param_3];
	setp.ge.s32 	%p306, %r58, %r274;
	setp.ge.s32 	%p307, %r44, %r363;
	or.pred  	%p308, %p306, %p307;
	@%p308 bra 	$L__BB0_175;
	st.global.f32 	[%rd16+16], %f2807;
$L__BB0_175:
	ld.param.u32 	%r364, [_Z21gemm_pipelined_kernelPKfS0_Pfiii_param_4];
	ld.param.u32 	%r275, [_Z21gemm_pipelined_kernelPKfS0_Pfiii_param_3];
	setp.ge.s32 	%p309, %r58, %r275;
	setp.ge.s32 	%p310, %r45, %r364;
	or.pred  	%p311, %p309, %p310;
	@%p311 bra 	$L__BB0_177;
	st.global.f32 	[%rd16+20], %f2808;
$L__BB0_177:
	ld.param.u32 	%r365, [_Z21gemm_pipelined_kernelPKfS0_Pfiii_param_4];
	ld.param.u32 	%r276, [_Z21gemm_pipelined_kernelPKfS0_Pfiii_param_3];
	setp.ge.s32 	%p312, %r58, %r276;
	setp.ge.s32 	%p313, %r46, %r365;
	or.pred  	%p314, %p312, %p313;
	@%p314 bra 	$L__BB0_179;
	st.global.f32 	[%rd16+24], %f2809;
$L__BB0_179:
	ld.param.u32 	%r366, [_Z21gemm_pipelined_kernelPKfS0_Pfiii_param_4];
	ld.param.u32 	%r277, [_Z21gemm_pipelined_kernelPKfS0_Pfiii_param_3];
	setp.ge.s32 	%p315, %r58, %r277;
	setp.ge.s32 	%p316, %r47, %r366;
	or.pred  	%p317, %p315, %p316;
	@%p317 bra 	$L__BB0_181;
	st.global.f32 	[%rd16+28], %f2810;
$L__BB0_181:
	ld.param.u32 	%r367, [_Z21gemm_pipelined_kernelPKfS0_Pfiii_param_4];
	ld.param.u32 	%r278, [_Z21gemm_pipelined_kernelPKfS0_Pfiii_param_3];
	setp.ge.s32 	%p318, %r189, %r367;
	add.s32 	%r60, %r24, 7;
	setp.ge.s32 	%p319, %r60, %r278;
	add.s32 	%r61, %r59, %r367;
	or.pred  	%p320, %p319, %p318;
	@%p320 bra 	$L__BB0_183;
	add.s32 	%r197, %r189, %r61;
	mul.wide.s32 	%rd213, %r197, 4;
	add.s64 	%rd214, %rd5, %rd213;
	st.global.f32 	[%rd214], %f2811;
$L__BB0_183:
	ld.param.u32 	%r368, [_Z21gemm_pipelined_kernelPKfS0_Pfiii_param_4];
	ld.param.u32 	%r279, [_Z21gemm_pipelined_kernelPKfS0_Pfiii_param_3];
	setp.ge.s32 	%p321, %r60, %r279;
	setp.ge.s32 	%p322, %r41, %r368;
	cvt.s64.s32 	%rd215, %r61;
	add.s64 	%rd216, %rd9, %rd215;
	shl.b64 	%rd217, %rd216, 2;
	add.s64 	%rd17, %rd5, %rd217;
	or.pred  	%p323, %p321, %p322;
	@%p323 bra 	$L__BB0_185;
	st.global.f32 	[%rd17+4], %f2812;
$L__BB0_185:
	ld.param.u32 	%r369, [_Z21gemm_pipelined_kernelPKfS0_Pfiii_param_4];
	ld.param.u32 	%r280, [_Z21gemm_pipelined_kernelPKfS0_Pfiii_param_3];
	setp.ge.s32 	%p324, %r60, %r280;
	setp.ge.s32 	%p325, %r42, %r369;
	or.pred  	%p326, %p324, %p325;
	@%p326 bra 	$L__BB0_187;
	st.global.f32 	[%rd17+8], %f2813;
$L__BB0_187:
	ld.param.u32 	%r370, [_Z21gemm_pipelined_kernelPKfS0_Pfiii_param_4];
	ld.param.u32 	%r281, [_Z21gemm_pipelined_kernelPKfS0_Pfiii_param_3];
	setp.ge.s32 	%p327, %r60, %r281;
	setp.ge.s32 	%p328, %r43, %r370;
	or.pred  	%p329, %p327, %p328;
	@%p329 bra 	$L__BB0_189;
	st.global.f32 	[%rd17+12], %f2814;
$L__BB0_189:
	ld.param.u32 	%r371, [_Z21gemm_pipelined_kernelPKfS0_Pfiii_param_4];
	ld.param.u32 	%r282, [_Z21gemm_pipelined_kernelPKfS0_Pfiii_param_3];
	setp.ge.s32 	%p330, %r60, %r282;
	setp.ge.s32 	%p331, %r44, %r371;
	or.pred  	%p332, %p330, %p331;
	@%p332 bra 	$L__BB0_191;
	st.global.f32 	[%rd17+16], %f2815;
$L__BB0_191:
	ld.param.u32 	%r372, [_Z21gemm_pipelined_kernelPKfS0_Pfiii_param_4];
	ld.param.u32 	%r283, [_Z21gemm_pipelined_kernelPKfS0_Pfiii_param_3];
	setp.ge.s32 	%p333, %r60, %r283;
	setp.ge.s32 	%p334, %r45, %r372;
	or.pred  	%p335, %p333, %p334;
	@%p335 bra 	$L__BB0_193;
	st.global.f32 	[%rd17+20], %f2816;
$L__BB0_193:
	ld.param.u32 	%r373, [_Z21gemm_pipelined_kernelPKfS0_Pfiii_param_4];
	ld.param.u32 	%r284, [_Z21gemm_pipelined_kernelPKfS0_Pfiii_param_3];
	setp.ge.s32 	%p336, %r60, %r284;
	setp.ge.s32 	%p337, %r46, %r373;
	or.pred  	%p338, %p336, %p337;
	@%p338 bra 	$L__BB0_195;
	st.global.f32 	[%rd17+24], %f2817;
$L__BB0_195:
	ld.param.u32 	%r374, [_Z21gemm_pipelined_kernelPKfS0_Pfiii_param_4];
	ld.param.u32 	%r285, [_Z21gemm_pipelined_kernelPKfS0_Pfiii_param_3];
	setp.ge.s32 	%p339, %r60, %r285;
	setp.ge.s32 	%p340, %r47, %r374;
	or.pred  	%p341, %p339, %p340;
	@%p341 bra 	$L__BB0_197;
	st.global.f32 	[%rd17+28], %f2818;
$L__BB0_197:
	ret;
$L__BB0_198:
	ld.param.u32 	%r425, [_Z21gemm_pipelined_kernelPKfS0_Pfiii_param_5];
	mad.lo.s32 	%r111, %r3, %r425, %r425;
	add.s32 	%r112, %r111, %r425;
	add.s32 	%r113, %r112, %r425;
	add.s32 	%r114, %r113, %r425;
	add.s32 	%r115, %r114, %r425;
	add.s32 	%r5, %r115, %r425;
	mov.b32 	%r448, 64;
	mov.f32 	%f2755, 0f00000000;
	mov.f32 	%f2756, %f2755;
	mov.f32 	%f2757, %f2755;
	mov.f32 	%f2758, %f2755;
	mov.f32 	%f2759, %f2755;
	mov.f32 	%f2760, %f2755;
	mov.f32 	%f2761, %f2755;
	mov.f32 	%f2762, %f2755;
	mov.f32 	%f2763, %f2755;
	mov.f32 	%f2764, %f2755;
	mov.f32 	%f2765, %f2755;
	mov.f32 	%f2766, %f2755;
	mov.f32 	%f2767, %f2755;
	mov.f32 	%f2768, %f2755;
	mov.f32 	%f2769, %f2755;
	mov.f32 	%f2770, %f2755;
	mov.f32 	%f2771, %f2755;
	mov.f32 	%f2772, %f2755;
	mov.f32 	%f2773, %f2755;
	mov.f32 	%f2774, %f2755;
	mov.f32 	%f2775, %f2755;
	mov.f32 	%f2776, %f2755;
	mov.f32 	%f2777, %f2755;
	mov.f32 	%f2778, %f2755;
	mov.f32 	%f2779, %f2755;
	mov.f32 	%f2780, %f2755;
	mov.f32 	%f2781, %f2755;
	mov.f32 	%f2782, %f2755;
	mov.f32 	%f2783, %f2755;
	mov.f32 	%f2784, %f2755;
	mov.f32 	%f2785, %f2755;
	mov.f32 	%f2786, %f2755;
	mov.f32 	%f2787, %f2755;
	mov.f32 	%f2788, %f2755;
	mov.f32 	%f2789, %f2755;
	mov.f32 	%f2790, %f2755;
	mov.f32 	%f2791, %f2755;
	mov.f32 	%f2792, %f2755;
	mov.f32 	%f2793, %f2755;
	mov.f32 	%f2794, %f2755;
	mov.f32 	%f2795, %f2755;
	mov.f32 	%f2796, %f2755;
	mov.f32 	%f2797, %f2755;
	mov.f32 	%f2798, %f2755;
	mov.f32 	%f2799, %f2755;
	mov.f32 	%f2800, %f2755;
	mov.f32 	%f2801, %f2755;
	mov.f32 	%f2802, %f2755;
	mov.f32 	%f2803, %f2755;
	mov.f32 	%f2804, %f2755;
	mov.f32 	%f2805, %f2755;
	mov.f32 	%f2806, %f2755;
	mov.f32 	%f2807, %f2755;
	mov.f32 	%f2808, %f2755;
	mov.f32 	%f2809, %f2755;
	mov.f32 	%f2810, %f2755;
	mov.f32 	%f2811, %f2755;
	mov.f32 	%f2812, %f2755;
	mov.f32 	%f2813, %f2755;
	mov.f32 	%f2814, %f2755;
	mov.f32 	%f2815, %f2755;
	mov.f32 	%f2816, %f2755;
	mov.f32 	%f2817, %f2755;
	mov.f32 	%f2818, %f2755;
$L__BB0_199:
	ld.param.u32 	%r426, [_Z21gemm_pipelined_kernelPKfS0_Pfiii_param_5];
	// begin inline asm
	cp.async.wait_group 1;
	// end inline asm
	bar.sync 	0;
	shr.u32 	%r28, %r448, 5;
	setp.ge.s32 	%p100, %r448, %r426;
	@%p100 bra 	$L__BB0_233;
	ld.param.u32 	%r427, [_Z21gemm_pipelined_kernelPKfS0_Pfiii_param_5];
	ld.param.u32 	%r302, [_Z21gemm_pipelined_kernelPKfS0_Pfiii_param_4];
	ld.param.u32 	%r214, [_Z21gemm_pipelined_kernelPKfS0_Pfiii_param_3];
	mov.u32 	%r116, %ctaid.y;
	shl.b32 	%r117, %r116, 7;
	mov.u32 	%r29, %tid.y;
	shl.b32 	%r118, %r29, 3;
	add.s32 	%r30, %r117, %r118;
	mul.lo.s32 	%r31, %r30, %r427;
	setp.ge.s32 	%p101, %r30, %r214;
	mul.hi.u32 	%r119, %r28, 1431655766;
	mul.lo.s32 	%r120, %r119, 3;
	sub.s32 	%r121, %r28, %r120;
	mov.u32 	%r122, %tid.x;
	add.s32 	%r33, %r448, %r122;
	shl.b32 	%r123, %r121, 12;
	setp.ge.s32 	%p102, %r33, %r427;
	add.s32 	%r34, %r448, %r29;
	shl.b32 	%r35, %r121, 11;
	mul.lo.s32 	%r36, %r34, %r302;
	shl.b32 	%r124, %r29, 8;
	add.s32 	%r125, %r124, %r122;
	mul.wide.u32 	%rd124, %r125, 4;
	mov.u32 	%r126, smem;
	cvt.u64.u32 	%rd125, %r126;
	cvta.shared.u64 	%rd126, %rd125;
	add.s64 	%rd127, %rd126, %rd124;
	mul.wide.u32 	%rd128, %r123, 4;
	add.s64 	%rd6, %rd127, %rd128;
	or.pred  	%p103, %p101, %p102;
	@%p103 bra 	$L__BB0_202;
	ld.param.u64 	%rd234, [_Z21gemm_pipelined_kernelPKfS0_Pfiii_param_0];
	add.s32 	%r127, %r31, %r33;
	mul.wide.u32 	%rd131, %r127, 4;
	add.s64 	%rd130, %rd234, %rd131;
	// begin inline asm
	cp.async.ca.shared.global [%rd6], [%rd130], 4;
	// end inline asm
$L__BB0_202:
	ld.param.u32 	%r428, [_Z21gemm_pipelined_kernelPKfS0_Pfiii_param_5];
	ld.param.u32 	%r303, [_Z21gemm_pipelined_kernelPKfS0_Pfiii_param_4];
	setp.ge.s32 	%p104, %r34, %r428;
	mov.u32 	%r128, %ctaid.x;
	shl.b32 	%r129, %r128, 6;
	shl.b32 	%r130, %r122, 3;
	add.s32 	%r37, %r129, %r130;
	setp.ge.s32 	%p105, %r37, %r303;
	shl.b32 	%r131, %r122, 8;
	add.s32 	%r132, %r131, %r29;
	add.s32 	%r133, %r132, %r35;
	mul.wide.u32 	%rd132, %r133, 4;
	cvta.shared.u64 	%rd134, %rd125;
	add.s64 	%rd135, %rd134, %rd132;
	add.s64 	%rd7, %rd135, 49152;
	or.pred  	%p106, %p105, %p104;
	@%p106 bra 	$L__BB0_204;
	ld.param.u64 	%rd246, [_Z21gemm_pipelined_kernelPKfS0_Pfiii_param_1];
	add.s32 	%r135, %r37, %r36;
	mul.wide.s32 	%rd138, %r135, 4;
	add.s64 	%rd137, %rd246, %rd138;
	// begin inline asm
	cp.async.ca.shared.global [%rd7], [%rd137], 4;
	// end inline asm
$L__BB0_204:
	ld.param.u32 	%r429, [_Z21gemm_pipelined_kernelPKfS0_Pfiii_param_5];
	ld.param.u32 	%r215, [_Z21gemm_pipelined_kernelPKfS0_Pfiii_param_3];
	setp.ge.s32 	%p107, %r33, %r429;
	add.s32 	%r136, %r30, 1;
	setp.ge.s32 	%p108, %r136, %r215;
	or.pred  	%p109, %p108, %p107;
	@%p109 bra 	$L__BB0_206;
	ld.param.u32 	%r430, [_Z21gemm_pipelined_kernelPKfS0_Pfiii_param_5];
	ld.param.u64 	%rd235, [_Z21gemm_pipelined_kernelPKfS0_Pfiii_param_0];
	add.s64 	%rd139, %rd6, 128;
	add.s32 	%r137, %r31, %r430;
	add.s32 	%r138, %r137, %r33;
	mul.wide.u32 	%rd141, %r138, 4;
	add.s64 	%rd140, %rd235, %rd141;
	// begin inline asm
	cp.async.ca.shared.global [%rd139], [%rd140], 4;
	// end inline asm
$L__BB0_206:
	ld.param.u32 	%r431, [_Z21gemm_pipelined_kernelPKfS0_Pfiii_param_5];
	ld.param.u32 	%r304, [_Z21gemm_pipelined_kernelPKfS0_Pfiii_param_4];
	ld.param.u64 	%rd247, [_Z21gemm_pipelined_kernelPKfS0_Pfiii_param_1];
	setp.ge.s32 	%p110, %r34, %r431;
	add.s32 	%r139, %r37, 1;
	setp.ge.s32 	%p111, %r139, %r304;
	cvt.s64.s32 	%rd142, %r36;
	cvt.u64.u32 	%rd143, %r37;
	add.s64 	%rd144, %rd143, %rd142;
	shl.b64 	%rd145, %rd144, 2;
	add.s64 	%rd8, %rd247, %rd145;
	or.pred  	%p112, %p111, %p110;
	@%p112 bra 	$L__BB0_208;
	add.s64 	%rd146, %rd7, 128;
	add.s64 	%rd147, %rd8, 4;
	// begin inline asm
	cp.async.ca.shared.global [%rd146], [%rd147], 4;
	// end inline asm
$L__BB0_208:
	ld.param.u32 	%r432, [_Z21gemm_pipelined_kernelPKfS0_Pfiii_param_5];
	ld.param.u32 	%r216, [_Z21gemm_pipelined_kernelPKfS0_Pfiii_param_3];
	mad.lo.s32 	%r140, %r30, %r432, %r432;
	add.s32 	%r38, %r140, %r432;
	setp.ge.s32 	%p113, %r33, %r432;
	add.s32 	%r141, %r30, 2;
	setp.ge.s32 	%p114, %r141, %r216;
	or.pred  	%p115, %p114, %p113;
	@%p115 bra 	$L__BB0_210;
	ld.param.u64 	%rd236, [_Z21gemm_pipelined_kernelPKfS0_Pfiii_param_0];
	add.s64 	%rd148, %rd6, 256;
	add.s32 	%r142, %r38, %r33;
	mul.wide.u32 	%rd150, %r142, 4;
	add.s64 	%rd149, %rd236, %rd150;
	// begin inline asm
	cp.async.ca.shared.global [%rd148], [%rd149], 4;
	// end inline asm
$L__BB0_210:
	ld.param.u32 	%r433, [_Z21gemm_pipelined_kernelPKfS0_Pfiii_param_5];
	ld.param.u32 	%r305, [_Z21gemm_pipelined_kernelPKfS0_Pfiii_param_4];
	setp.ge.s32 	%p116, %r34, %r433;
	add.s32 	%r143, %r37, 2;
	setp.ge.s32 	%p117, %r143, %r305;
	or.pred  	%p118, %p117, %p116;
	@%p118 bra 	$L__BB0_212;
	add.s64 	%rd151, %rd7, 256;
	add.s64 	%rd152, %rd8, 8;
	// begin inline asm
	cp.async.ca.shared.global [%rd151], [%rd152], 4;
	// end inline asm
$L__BB0_212:
	ld.param.u32 	%r434, [_Z21gemm_pipelined_kernelPKfS0_Pfiii_param_5];
	ld.param.u32 	%r217, [_Z21gemm_pipelined_kernelPKfS0_Pfiii_param_3];
	add.s32 	%r39, %r38, %r434;
	setp.ge.s32 	%p119, %r33, %r434;
	add.s32 	%r144, %r30, 3;
	setp.ge.s32 	%p120, %r144, %r217;
	or.pred  	%p121, %p120, %p119;
	@%p121 bra 	$L__BB0_214;
	ld.param.u64 	%rd237, [_Z21gemm_pipelined_kernelPKfS0_Pfiii_param_0];
	add.s64 	%rd153, %rd6, 384;
	add.s32 	%r145, %r39, %r33;
	mul.wide.u32 	%rd155, %r145, 4;
	add.s64 	%rd154, %rd237, %rd155;
	// begin inline asm
	cp.async.ca.shared.global [%rd153], [%rd154], 4;
	// end inline asm
$L__BB0_214:
	ld.param.u32 	%r435, [_Z21gemm_pipelined_kernelPKfS0_Pfiii_param_5];
	ld.param.u32 	%r306, [_Z21gemm_pipelined_kernelPKfS0_Pfiii_param_4];
	setp.ge.s32 	%p122, %r34, %r435;
	add.s32 	%r146, %r37, 3;
	setp.ge.s32 	%p123, %r146, %r306;
	or.pred  	%p124, %p123, %p122;
	@%p124 bra 	$L__BB0_216;
	add.s64 	%rd156, %rd7, 384;
	add.s64 	%rd157, %rd8, 12;
	// begin inline asm
	cp.async.ca.shared.global [%rd156], [%rd157], 4;
	// end inline asm
$L__BB0_216:
	ld.param.u32 	%r436, [_Z21gemm_pipelined_kernelPKfS0_Pfiii_param_5];
	ld.param.u32 	%r218, [_Z21gemm_pipelined_kernelPKfS0_Pfiii_param_3];
	setp.ge.s32 	%p125, %r33, %r436;
	add.s32 	%r147, %r30, 4;
	setp.ge.s32 	%p126, %r147, %r218;
	or.pred  	%p127, %p126, %p125;
	@%p127 bra 	$L__BB0_218;
	ld.param.u32 	%r437, [_Z21gemm_pipelined_kernelPKfS0_Pfiii_param_5];
	ld.param.u64 	%rd238, [_Z21gemm_pipelined_kernelPKfS0_Pfiii_param_0];
	add.s64 	%rd158, %rd6, 512;
	add.s32 	%r148, %r39, %r437;
	add.s32 	%r149, %r148, %r33;
	mul.wide.u32 	%rd160, %r149, 4;
	add.s64 	%rd159, %rd238, %rd160;
	// begin inline asm
	cp.async.ca.shared.global [%rd158], [%rd159], 4;
	// end inline asm
$L__BB0_218:
	ld.param.u32 	%r438, [_Z21gemm_pipelined_kernelPKfS0_Pfiii_param_5];
	ld.param.u32 	%r307, [_Z21gemm_pipelined_kernelPKfS0_Pfiii_param_4];
	setp.ge.s32 	%p128, %r34, %r438;
	add.s32 	%r150, %r37, 4;
	setp.ge.s32 	%p129, %r150, %r307;
	or.pred  	%p130, %p129, %p128;
	@%p130 bra 	$L__BB0_220;
	add.s64 	%rd161, %rd7, 512;
	add.s64 	%rd162, %rd8, 16;
	// begin inline asm
	cp.async.ca.shared.global [%rd161], [%rd162], 4;
	// end inline asm
$L__BB0_220:
	ld.param.u32 	%r439, [_Z21gemm_pipelined_kernelPKfS0_Pfiii_param_5];
	ld.param.u32 	%r219, [_Z21gemm_pipelined_kernelPKfS0_Pfiii_param_3];
	setp.ge.s32 	%p131, %r33, %r439;
	add.s32 	%r151, %r30, 5;
	setp.ge.s32 	%p132, %r151, %r219;
	or.pred  	%p133, %p132, %p131;
	@%p133 bra 	$L__BB0_222;
	ld.param.u32 	%r440, [_Z21gemm_pipelined_kernelPKfS0_Pfiii_param_5];
	ld.param.u64 	%rd239, [_Z21gemm_pipelined_kernelPKfS0_Pfiii_param_0];
	add.s64 	%rd163, %rd6, 640;
	add.s32 	%r152, %r39, %r440;
	add.s32 	%r153, %r152, %r440;
	add.s32 	%r154, %r153, %r33;
	mul.wide.u32 	%rd165, %r154, 4;
	add.s64 	%rd164, %rd239, %rd165;
	// begin inline asm
	cp.async.ca.shared.global [%rd163], [%rd164], 4;
	// end inline asm
$L__BB0_222:
	ld.param.u32 	%r441, [_Z21gemm_pipelined_kernelPKfS0_Pfiii_param_5];
	ld.param.u32 	%r308, [_Z21gemm_pipelined_kernelPKfS0_Pfiii_param_4];
	setp.ge.s32 	%p134, %r34, %r441;
	add.s32 	%r155, %r37, 5;
	setp.ge.s32 	%p135, %r155, %r308;
	or.pred  	%p136, %p135, %p134;
	@%p136 bra 	$L__BB0_224;
	add.s64 	%rd166, %rd7, 640;
	add.s64 	%rd167, %rd8, 20;
	// begin inline asm
	cp.async.ca.shared.global [%rd166], [%rd167], 4;
	// end inline asm
$L__BB0_224:
	ld.param.u32 	%r442, [_Z21gemm_pipelined_kernelPKfS0_Pfiii_param_5];
	ld.param.u32 	%r220, [_Z21gemm_pipelined_kernelPKfS0_Pfiii_param_3];
	setp.ge.s32 	%p137, %r33, %r442;
	add.s32 	%r156, %r30, 6;
	setp.ge.s32 	%p138, %r156, %r220;
	or.pred  	%p139, %p138, %p137;
	@%p139 bra 	$L__BB0_226;
	ld.param.u64 	%rd240, [_Z21gemm_pipelined_kernelPKfS0_Pfiii_param_0];
	add.s64 	%rd168, %rd6, 768;
	add.s32 	%r157, %r5, %r33;
	mul.wide.u32 	%rd170, %r157, 4;
	add.s64 	%rd169, %rd240, %rd170;
	// begin inline asm
	cp.async.ca.shared.global [%rd168], [%rd169], 4;
	// end inline asm
$L__BB0_226:
	ld.param.u32 	%r443, [_Z21gemm_pipelined_kernelPKfS0_Pfiii_param_5];
	ld.param.u32 	%r309, [_Z21gemm_pipelined_kernelPKfS0_Pfiii_param_4];
	setp.ge.s32 	%p140, %r34, %r443;
	add.s32 	%r158, %r37, 6;
	setp.ge.s32 	%p141, %r158, %r309;
	or.pred  	%p142, %p141, %p140;
	@%p142 bra 	$L__BB0_228;
	add.s64 	%rd171, %rd7, 768;
	add.s64 	%rd172, %rd8, 24;
	// begin inline asm
	cp.async.ca.shared.global [%rd171], [%rd172], 4;
	// end inline asm
$L__BB0_228:
	ld.param.u32 	%r444, [_Z21gemm_pipelined_kernelPKfS0_Pfiii_param_5];
	ld.param.u32 	%r221, [_Z21gemm_pipelined_kernelPKfS0_Pfiii_param_3];
	setp.ge.s32 	%p143, %r33, %r444;
	add.s32 	%r159, %r30, 7;
	setp.ge.s32 	%p144, %r159, %r221;
	or.pred  	%p145, %p144, %p143;
	@%p145 bra 	$L__BB0_230;
	ld.param.u32 	%r445, [_Z21gemm_pipelined_kernelPKfS0_Pfiii_param_5];
	ld.param.u64 	%rd241, [_Z21gemm_pipelined_kernelPKfS0_Pfiii_param_0];
	add.s64 	%rd173, %rd6, 896;
	add.s32 	%r160, %r5, %r445;
	add.s32 	%r161, %r160, %r33;
	mul.wide.u32 	%rd175, %r161, 4;
	add.s64 	%rd174, %rd241, %rd175;
	// begin inline asm
	cp.async.ca.shared.global [%rd173], [%rd174], 4;
	// end inline asm
$L__BB0_230:
	ld.param.u32 	%r446, [_Z21gemm_pipelined_kernelPKfS0_Pfiii_param_5];
	ld.param.u32 	%r310, [_Z21gemm_pipelined_kernelPKfS0_Pfiii_param_4];
	setp.ge.s32 	%p146, %r34, %r446;
	add.s32 	%r162, %r37, 7;
	setp.ge.s32 	%p147, %r162, %r310;
	or.pred  	%p148, %p147, %p146;
	@%p148 bra 	$L__BB0_232;
	add.s64 	%rd176, %rd7, 896;
	add.s64 	%rd177, %rd8, 28;
	// begin inline asm
	cp.async.ca.shared.global [%rd176], [%rd177], 4;
	// end inline asm
$L__BB0_232:
	// begin inline asm
	cp.async.commit_group;
	// end inline asm
$L__BB0_233:
	ld.param.u32 	%r447, [_Z21gemm_pipelined_kernelPKfS0_Pfiii_param_5];
	shr.u32 	%r163, %r448, 5;
	add.s32 	%r164, %r163, -2;
	mul.hi.u32 	%r165, %r164, -1431655765;
	shr.u32 	%r166, %r165, 1;
	mul.lo.s32 	%r167, %r166, 3;
	sub.s32 	%r168, %r164, %r167;
	shl.b32 	%r169, %r168, 14;
	mov.u32 	%r170, smem;
	add.s32 	%r171, %r170, %r169;
	shl.b32 	%r172, %r168, 13;
	sub.s32 	%r173, %r171, %r172;
	mov.u32 	%r174, %tid.y;
	shl.b32 	%r175, %r174, 10;
	add.s32 	%r176, %r171, %r175;
	ld.shared.v4.f32 	{%f195, %f196, %f197, %f198}, [%r176];
	ld.shared.v4.f32 	{%f199, %f200, %f201, %f202}, [%r176+128];
	ld.shared.v4.f32 	{%f203, %f204, %f205, %f206}, [%r176+256];
	ld.shared.v4.f32 	{%f207, %f208, %f209, %f210}, [%r176+384];
	ld.shared.v4.f32 	{%f211, %f212, %f213, %f214}, [%r176+512];
	ld.shared.v4.f32 	{%f215, %f216, %f217, %f218}, [%r176+640];
	ld.shared.v4.f32 	{%f219, %f220, %f221, %f222}, [%r176+768];
	ld.shared.v4.f32 	{%f223, %f224, %f225, %f226}, [%r176+896];
	mov.u32 	%r177, %tid.x;
	shl.b32 	%r178, %r177, 10;
	add.s32 	%r179, %r173, %r178;
	ld.shared.v4.f32 	{%f227, %f228, %f229, %f230}, [%r179+49152];
	ld.shared.v4.f32 	{%f231, %f232, %f233, %f234}, [%r179+49280];
	ld.shared.v4.f32 	{%f235, %f236, %f237, %f238}, [%r179+49408];
	ld.shared.v4.f32 	{%f239, %f240, %f241, %f242}, [%r179+49536];
	ld.shared.v4.f32 	{%f243, %f244, %f245, %f246}, [%r179+49664];
	ld.shared.v4.f32 	{%f247, %f248, %f249, %f250}, [%r179+49792];
	ld.shared.v4.f32 	{%f251, %f252, %f253, %f254}, [%r179+49920];
	ld.shared.v4.f32 	{%f255, %f256, %f257, %f258}, [%r179+50048];
	fma.rn.f32 	%f259, %f195, %f227, %f2786;
	fma.rn.f32 	%f260, %f195, %f231, %f2785;
	fma.rn.f32 	%f261, %f195, %f235, %f2784;
	fma.rn.f32 	%f262, %f195, %f239, %f2783;
	fma.rn.f32 	%f263, %f195, %f243, %f2782;
	fma.rn.f32 	%f264, %f195, %f247, %f2781;
	fma.rn.f32 	%f265, %f195, %f251, %f2780;
	fma.rn.f32 	%f266, %f195, %f255, %f2779;
	fma.rn.f32 	%f267, %f199, %f227, %f2778;
	fma.rn.f32 	%f268, %f199, %f231, %f2777;
	fma.rn.f32 	%f269, %f199, %f235, %f2776;
	fma.rn.f32 	%f270, %f199, %f239, %f2775;
	fma.rn.f32 	%f271, %f199, %f243, %f2774;
	fma.rn.f32 	%f272, %f199, %f247, %f2773;
	fma.rn.f32 	%f273, %f199, %f251, %f2772;
	fma.rn.f32 	%f274, %f199, %f255, %f2771;
	fma.rn.f32 	%f275, %f203, %f227, %f2770;
	fma.rn.f32 	%f276, %f203, %f231, %f2769;
	fma.rn.f32 	%f277, %f203, %f235, %f2768;
	fma.rn.f32 	%f278, %f203, %f239, %f2767;
	fma.rn.f32 	%f279, %f203, %f243, %f2766;
	fma.rn.f32 	%f280, %f203, %f247, %f2765;
	fma.rn.f32 	%f281, %f203, %f251, %f2764;
	fma.rn.f32 	%f282, %f203, %f255, %f2763;
	fma.rn.f32 	%f283, %f207, %f227, %f2762;
	fma.rn.f32 	%f284, %f207, %f231, %f2761;
	fma.rn.f32 	%f285, %f207, %f235, %f2760;
	fma.rn.f32 	%f286, %f207, %f239, %f2759;
	fma.rn.f32 	%f287, %f207, %f243, %f2758;
	fma.rn.f32 	%f288, %f207, %f247, %f2757;
	fma.rn.f32 	%f289, %f207, %f251, %f2756;
	fma.rn.f32 	%f290, %f207, %f255, %f2755;
	fma.rn.f32 	%f291, %f211, %f227, %f2787;
	fma.rn.f32 	%f292, %f211, %f231, %f2788;
	fma.rn.f32 	%f293, %f211, %f235, %f2789;
	fma.rn.f32 	%f294, %f211, %f239, %f2790;
	fma.rn.f32 	%f295, %f211, %f243, %f2791;
	fma.rn.f32 	%f296, %f211, %f247, %f2792;
	fma.rn.f32 	%f297, %f211, %f251, %f2793;
	fma.rn.f32 	%f298, %f211, %f255, %f2794;
	fma.rn.f32 	%f299, %f215, %f227, %f2795;
	fma.rn.f32 	%f300, %f215, %f231, %f2796;
	fma.rn.f32 	%f301, %f215, %f235, %f2797;
	fma.rn.f32 	%f302, %f215, %f239, %f2798;
	fma.rn.f32 	%f303, %f215, %f243, %f2799;
	fma.rn.f32 	%f304, %f215, %f247, %f2800;
	fma.rn.f32 	%f305, %f215, %f251, %f2801;
	fma.rn.f32 	%f306, %f215, %f255, %f2802;
	fma.rn.f32 	%f307, %f219, %f227, %f2803;
	fma.rn.f32 	%f308, %f219, %f231, %f2804;
	fma.rn.f32 	%f309, %f219, %f235, %f2805;
	fma.rn.f32 	%f310, %f219, %f239, %f2806;
	fma.rn.f32 	%f311, %f219, %f243, %f2807;
	fma.rn.f32 	%f312, %f219, %f247, %f2808;
	fma.rn.f32 	%f313, %f219, %f251, %f2809;
	fma.rn.f32 	%f314, %f219, %f255, %f2810;
	fma.rn.f32 	%f315, %f223, %f227, %f2811;
	fma.rn.f32 	%f316, %f223, %f231, %f2812;
	fma.rn.f32 	%f317, %f223, %f235, %f2813;
	fma.rn.f32 	%f318, %f223, %f239, %f2814;
	fma.rn.f32 	%f319, %f223, %f243, %f2815;
	fma.rn.f32 	%f320, %f223, %f247, %f2816;
	fma.rn.f32 	%f321, %f223, %f251, %f2817;
	fma.rn.f32 	%f322, %f223, %f255, %f2818;
	fma.rn.f32 	%f323, %f196, %f228, %f259;
	fma.rn.f32 	%f324, %f196, %f232, %f260;
	fma.rn.f32 	%f325, %f196, %f236, %f261;
	fma.rn.f32 	%f326, %f196, %f240, %f262;
	fma.rn.f32 	%f327, %f196, %f244, %f263;
	fma.rn.f32 	%f328, %f196, %f248, %f264;
	fma.rn.f32 	%f329, %f196, %f252, %f265;
	fma.rn.f32 	%f330, %f196, %f256, %f266;
	fma.rn.f32 	%f331, %f200, %f228, %f267;
	fma.rn.f32 	%f332, %f200, %f232, %f268;
	fma.rn.f32 	%f333, %f200, %f236, %f269;
	fma.rn.f32 	%f334, %f200, %f240, %f270;
	fma.rn.f32 	%f335, %f200, %f244, %f271;
	fma.rn.f32 	%f336, %f200, %f248, %f272;
	fma.rn.f32 	%f337, %f200, %f252, %f273;
	fma.rn.f32 	%f338, %f200, %f256, %f274;
	fma.rn.f32 	%f339, %f204, %f228, %f275;
	fma.rn.f32 	%f340, %f204, %f232, %f276;
	fma.rn.f32 	%f341, %f204, %f236, %f277;
	fma.rn.f32 	%f342, %f204, %f240, %f278;
	fma.rn.f32 	%f343, %f204, %f244, %f279;
	fma.rn.f32 	%f344, %f204, %f248, %f280;
	fma.rn.f32 	%f345, %f204, %f252, %f281;
	fma.rn.f32 	%f346, %f204, %f256, %f282;
	fma.rn.f32 	%f347, %f208, %f228, %f283;
	fma.rn.f32 	%f348, %f208, %f232, %f284;
	fma.rn.f32 	%f349, %f208, %f236, %f285;
	fma.rn.f32 	%f350, %f208, %f240, %f286;
	fma.rn.f32 	%f351, %f208, %f244, %f287;
	fma.rn.f32 	%f352, %f208, %f248, %f288;
	fma.rn.f32 	%f353, %f208, %f252, %f289;
	fma.rn.f32 	%f354, %f208, %f256, %f290;
	fma.rn.f32 	%f355, %f212, %f228, %f291;
	fma.rn.f32 	%f356, %f212, %f232, %f292;
	fma.rn.f32 	%f357, %f212, %f236, %f293;
	fma.rn.f32 	%f358, %f212, %f240, %f294;
	fma.rn.f32 	%f359, %f212, %f244, %f295;
	fma.rn.f32 	%f360, %f212, %f248, %f296;
	fma.rn.f32 	%f361, %f212, %f252, %f297;
	fma.rn.f32 	%f362, %f212, %f256, %f298;
	fma.rn.f32 	%f363, %f216, %f228, %f299;
	fma.rn.f32 	%f364, %f216, %f232, %f300;
	fma.rn.f32 	%f365, %f216, %f236, %f301;
	fma.rn.f32 	%f366, %f216, %f240, %f302;
	fma.rn.f32 	%f367, %f216, %f244, %f303;
	fma.rn.f32 	%f368, %f216, %f248, %f304;
	fma.rn.f32 	%f369, %f216, %f252, %f305;
	fma.rn.f32 	%f370, %f216, %f256, %f306;
	fma.rn.f32 	%f371, %f220, %f228, %f307;
	fma.rn.f32 	%f372, %f220, %f232, %f308;
	fma.rn.f32 	%f373, %f220, %f236, %f309;
	fma.rn.f32 	%f374, %f220, %f240, %f310;
	fma.rn.f32 	%f375, %f220, %f244, %f311;
	fma.rn.f32 	%f376, %f220, %f248, %f312;
	fma.rn.f32 	%f377, %f220, %f252, %f313;
	fma.rn.f32 	%f378, %f220, %f256, %f314;
	fma.rn.f32 	%f379, %f224, %f228, %f315;
	fma.rn.f32 	%f380, %f224, %f232, %f316;
	fma.rn.f32 	%f381, %f224, %f236, %f317;
	fma.rn.f32 	%f382, %f224, %f240, %f318;
	fma.rn.f32 	%f383, %f224, %f244, %f319;
	fma.rn.f32 	%f384, %f224, %f248, %f320;
	fma.rn.f32 	%f385, %f224, %f252, %f321;
	fma.rn.f32 	%f386, %f224, %f256, %f322;
	fma.rn.f32 	%f387, %f197, %f229, %f323;
	fma.rn.f32 	%f388, %f197, %f233, %f324;
	fma.rn.f32 	%f389, %f197, %f237, %f325;
	fma.rn.f32 	%f390, %f197, %f241, %f326;
	fma.rn.f32 	%f391, %f197, %f245, %f327;
	fma.rn.f32 	%f392, %f197, %f249, %f328;
	fma.rn.f32 	%f393, %f197, %f253, %f329;
	fma.rn.f32 	%f394, %f197, %f257, %f330;
	fma.rn.f32 	%f395, %f201, %f229, %f331;
	fma.rn.f32 	%f396, %f201, %f233, %f332;
	fma.rn.f32 	%f397, %f201, %f237, %f333;
	fma.rn.f32 	%f398, %f201, %f241, %f334;
	fma.rn.f32 	%f399, %f201, %f245, %f335;
	fma.rn.f32 	%f400, %f201, %f249, %f336;
	fma.rn.f32 	%f401, %f201, %f253, %f337;
	fma.rn.f32 	%f402, %f201, %f257, %f338;
	fma.rn.f32 	%f403, %f205, %f229, %f339;
	fma.rn.f32 	%f404, %f205, %f233, %f340;
	fma.rn.f32 	%f405, %f205, %f237, %f341;
	fma.rn.f32 	%f406, %f205, %f241, %f342;
	fma.rn.f32 	%f407, %f205, %f245, %f343;
	fma.rn.f32 	%f408, %f205, %f249, %f344;
	fma.rn.f32 	%f409, %f205, %f253, %f345;
	fma.rn.f32 	%f410, %f205, %f257, %f346;
	fma.rn.f32 	%f411, %f209, %f229, %f347;
	fma.rn.f32 	%f412, %f209, %f233, %f348;
	fma.rn.f32 	%f413, %f209, %f237, %f349;
	fma.rn.f32 	%f414, %f209, %f241, %f350;
	fma.rn.f32 	%f415, %f209, %f245, %f351;
	fma.rn.f32 	%f416, %f209, %f249, %f352;
	fma.rn.f32 	%f417, %f209, %f253, %f353;
	fma.rn.f32 	%f418, %f209, %f257, %f354;
	fma.rn.f32 	%f419, %f213, %f229, %f355;
	fma.rn.f32 	%f420, %f213, %f233, %f356;
	fma.rn.f32 	%f421, %f213, %f237, %f357;
	fma.rn.f32 	%f422, %f213, %f241, %f358;
	fma.rn.f32 	%f423, %f213, %f245, %f359;
	fma.rn.f32 	%f424, %f213, %f249, %f360;
	fma.rn.f32 	%f425, %f213, %f253, %f361;
	fma.rn.f32 	%f426, %f213, %f257, %f362;
	fma.rn.f32 	%f427, %f217, %f229, %f363;
	fma.rn.f32 	%f428, %f217, %f233, %f364;
	fma.rn.f32 	%f429, %f217, %f237, %f365;
	fma.rn.f32 	%f430, %f217, %f241, %f366;
	fma.rn.f32 	%f431, %f217, %f245, %f367;
	fma.rn.f32 	%f432, %f217, %f249, %f368;
	fma.rn.f32 	%f433, %f217, %f253, %f369;
	fma.rn.f32 	%f434, %f217, %f257, %f370;
	fma.rn.f32 	%f435, %f221, %f229, %f371;
	fma.rn.f32 	%f436, %f221, %f233, %f372;
	fma.rn.f32 	%f437, %f221, %f237, %f373;
	fma.rn.f32 	%f438, %f221, %f241, %f374;
	fma.rn.f32 	%f439, %f221, %f245, %f375;
	fma.rn.f32 	%f440, %f221, %f249, %f376;
	fma.rn.f32 	%f441, %f221, %f253, %f377;
	fma.rn.f32 	%f442, %f221, %f257, %f378;
	fma.rn.f32 	%f443, %f225, %f229, %f379;
	fma.rn.f32 	%f444, %f225, %f233, %f380;
	fma.rn.f32 	%f445, %f225, %f237, %f381;
	fma.rn.f32 	%f446, %f225, %f241, %f382;
	fma.rn.f32 	%f447, %f225, %f245, %f383;
	fma.rn.f32 	%f448, %f225, %f249, %f384;
	fma.rn.f32 	%f449, %f225, %f253, %f385;
	fma.rn.f32 	%f450, %f225, %f257, %f386;
	ld.shared.v4.f32 	{%f451, %f452, %f453, %f454}, [%r176+16];
	ld.shared.v4.f32 	{%f455, %f456, %f457, %f458}, [%r176+144];
	ld.shared.v4.f32 	{%f459, %f460, %f461, %f462}, [%r176+272];
	ld.shared.v4.f32 	{%f463, %f464, %f465, %f466}, [%r176+400];
	ld.shared.v4.f32 	{%f467, %f468, %f469, %f470}, [%r176+528];
	ld.shared.v4.f32 	{%f471, %f472, %f473, %f474}, [%r176+656];
	ld.shared.v4.f32 	{%f475, %f476, %f477, %f478}, [%r176+784];
	ld.shared.v4.f32 	{%f479, %f480, %f481, %f482}, [%r176+912];
	ld.shared.v4.f32 	{%f483, %f484, %f485, %f486}, [%r179+49168];
	ld.shared.v4.f32 	{%f487, %f488, %f489, %f490}, [%r179+49296];
	ld.shared.v4.f32 	{%f491, %f492, %f493, %f494}, [%r179+49424];
	ld.shared.v4.f32 	{%f495, %f496, %f497, %f498}, [%r179+49552];
	ld.shared.v4.f32 	{%f499, %f500, %f501, %f502}, [%r179+49680];
	ld.shared.v4.f32 	{%f503, %f504, %f505, %f506}, [%r179+49808];
	ld.shared.v4.f32 	{%f507, %f508, %f509, %f510}, [%r179+49936];
	ld.shared.v4.f32 	{%f511, %f512, %f513, %f514}, [%r179+50064];
	fma.rn.f32 	%f515, %f198, %f230, %f387;
	fma.rn.f32 	%f516, %f198, %f234, %f388;
	fma.rn.f32 	%f517, %f198, %f238, %f389;
	fma.rn.f32 	%f518, %f198, %f242, %f390;
	fma.rn.f32 	%f519, %f198, %f246, %f391;
	fma.rn.f32 	%f520, %f198, %f250, %f392;
	fma.rn.f32 	%f521, %f198, %f254, %f393;
	fma.rn.f32 	%f522, %f198, %f258, %f394;
	fma.rn.f32 	%f523, %f202, %f230, %f395;
	fma.rn.f32 	%f524, %f202, %f234, %f396;
	fma.rn.f32 	%f525, %f202, %f238, %f397;
	fma.rn.f32 	%f526, %f202, %f242, %f398;
	fma.rn.f32 	%f527, %f202, %f246, %f399;
	fma.rn.f32 	%f528, %f202, %f250, %f400;
	fma.rn.f32 	%f529, %f202, %f254, %f401;
	fma.rn.f32 	%f530, %f202, %f258, %f402;
	fma.rn.f32 	%f531, %f206, %f230, %f403;
	fma.rn.f32 	%f532, %f206, %f234, %f404;
	fma.rn.f32 	%f533, %f206, %f238, %f405;
	fma.rn.f32 	%f534, %f206, %f242, %f406;
	fma.rn.f32 	%f535, %f206, %f246, %f407;
	fma.rn.f32 	%f536, %f206, %f250, %f408;
	fma.rn.f32 	%f537, %f206, %f254, %f409;
	fma.rn.f32 	%f538, %f206, %f258, %f410;
	fma.rn.f32 	%f539, %f210, %f230, %f411;
	fma.rn.f32 	%f540, %f210, %f234, %f412;
	fma.rn.f32 	%f541, %f210, %f238, %f413;
	fma.rn.f32 	%f542, %f210, %f242, %f414;
	fma.rn.f32 	%f543, %f210, %f246, %f415;
	fma.rn.f32 	%f544, %f210, %f250, %f416;
	fma.rn.f32 	%f545, %f210, %f254, %f417;
	fma.rn.f32 	%f546, %f210, %f258, %f418;
	fma.rn.f32 	%f547, %f214, %f230, %f419;
	fma.rn.f32 	%f548, %f214, %f234, %f420;
	fma.rn.f32 	%f549, %f214, %f238, %f421;
	fma.rn.f32 	%f550, %f214, %f242, %f422;
	fma.rn.f32 	%f551, %f214, %f246, %f423;
	fma.rn.f32 	%f552, %f214, %f250, %f424;
	fma.rn.f32 	%f553, %f214, %f254, %f425;
	fma.rn.f32 	%f554, %f214, %f258, %f426;
	fma.rn.f32 	%f555, %f218, %f230, %f427;
	fma.rn.f32 	%f556, %f218, %f234, %f428;
	fma.rn.f32 	%f557, %f218, %f238, %f429;
	fma.rn.f32 	%f558, %f218, %f242, %f430;
	fma.rn.f32 	%f559, %f218, %f246, %f431;
	fma.rn.f32 	%f560, %f218, %f250, %f432;
	fma.rn.f32 	%f561, %f218, %f254, %f433;
	fma.rn.f32 	%f562, %f218, %f258, %f434;
	fma.rn.f32 	%f563, %f222, %f230, %f435;
	fma.rn.f32 	%f564, %f222, %f234, %f436;
	fma.rn.f32 	%f565, %f222, %f238, %f437;
	fma.rn.f32 	%f566, %f222, %f242, %f438;
	fma.rn.f32 	%f567, %f222, %f246, %f439;
	fma.rn.f32 	%f568, %f222, %f250, %f440;
	fma.rn.f32 	%f569, %f222, %f254, %f441;
	fma.rn.f32 	%f570, %f222, %f258, %f442;
	fma.rn.f32 	%f571, %f226, %f230, %f443;
	fma.rn.f32 	%f572, %f226, %f234, %f444;
	fma.rn.f32 	%f573, %f226, %f238, %f445;
	fma.rn.f32 	%f574, %f226, %f242, %f446;
	fma.rn.f32 	%f575, %f226, %f246, %f447;
	fma.rn.f32 	%f576, %f226, %f250, %f448;
	fma.rn.f32 	%f577, %f226, %f254, %f449;
	fma.rn.f32 	%f578, %f226, %f258, %f450;
	fma.rn.f32 	%f579, %f451, %f483, %f515;
	fma.rn.f32 	%f580, %f451, %f487, %f516;
	fma.rn.f32 	%f581, %f451, %f491, %f517;
	fma.rn.f32 	%f582, %f451, %f495, %f518;
	fma.rn.f32 	%f583, %f451, %f499, %f519;
	fma.rn.f32 	%f584, %f451, %f503, %f520;
	fma.rn.f32 	%f585, %f451, %f507, %f521;
	fma.rn.f32 	%f586, %f451, %f511, %f522;
	fma.rn.f32 	%f587, %f455, %f483, %f523;
	fma.rn.f32 	%f588, %f455, %f487, %f524;
	fma.rn.f32 	%f589, %f455, %f491, %f525;
	fma.rn.f32 	%f590, %f455, %f495, %f526;
	fma.rn.f32 	%f591, %f455, %f499, %f527;
	fma.rn.f32 	%f592, %f455, %f503, %f528;
	fma.rn.f32 	%f593, %f455, %f507, %f529;
	fma.rn.f32 	%f594, %f455, %f511, %f530;
	fma.rn.f32 	%f595, %f459, %f483, %f531;
	fma.rn.f32 	%f596, %f459, %f487, %f532;
	fma.rn.f32 	%f597, %f459, %f491, %f533;
	fma.rn.f32 	%f598, %f459, %f495, %f534;
	fma.rn.f32 	%f599, %f459, %f499, %f535;
	fma.rn.f32 	%f600, %f459, %f503, %f536;
	fma.rn.f32 	%f601, %f459, %f507, %f537;
	fma.rn.f32 	%f602, %f459, %f511, %f538;
	fma.rn.f32 	%f603, %f463, %f483, %f539;
	fma.rn.f32 	%f604, %f463, %f487, %f540;
	fma.rn.f32 	%f605, %f463, %f491, %f541;
	fma.rn.f32 	%f606, %f463, %f495, %f542;
	fma.rn.f32 	%f607, %f463, %f499, %f543;
	fma.rn.f32 	%f608, %f463, %f503, %f544;
	fma.rn.f32 	%f609, %f463, %f507, %f545;
	fma.rn.f32 	%f610, %f463, %f511, %f546;
	fma.rn.f32 	%f611, %f467, %f483, %f547;
	fma.rn.f32 	%f612, %f467, %f487, %f548;
	fma.rn.f32 	%f613, %f467, %f491, %f549;
	fma.rn.f32 	%f614, %f467, %f495, %f550;
	fma.rn.f32 	%f615, %f467, %f499, %f551;
	fma.rn.f32 	%f616, %f467, %f503, %f552;
	fma.rn.f32 	%f617, %f467, %f507, %f553;
	fma.rn.f32 	%f618, %f467, %f511, %f554;
	fma.rn.f32 	%f619, %f471, %f483, %f555;
	fma.rn.f32 	%f620, %f471, %f487, %f556;
	fma.rn.f32 	%f621, %f471, %f491, %f557;
	fma.rn.f32 	%f622, %f471, %f495, %f558;
	fma.rn.f32 	%f623, %f471, %f499, %f559;
	fma.rn.f32 	%f624, %f471, %f503, %f560;
	fma.rn.f32 	%f625, %f471, %f507, %f561;
	fma.rn.f32 	%f626, %f471, %f511, %f562;
	fma.rn.f32 	%f627, %f475, %f483, %f563;
	fma.rn.f32 	%f628, %f475, %f487, %f564;
	fma.rn.f32 	%f629, %f475, %f491, %f565;
	fma.rn.f32 	%f630, %f475, %f495, %f566;
	fma.rn.f32 	%f631, %f475, %f499, %f567;
	fma.rn.f32 	%f632, %f475, %f503, %f568;
	fma.rn.f32 	%f633, %f475, %f507, %f569;
	fma.rn.f32 	%f634, %f475, %f511, %f570;
	fma.rn.f32 	%f635, %f479, %f483, %f571;
	fma.rn.f32 	%f636, %f479, %f487, %f572;
	fma.rn.f32 	%f637, %f479, %f491, %f573;
	fma.rn.f32 	%f638, %f479, %f495, %f574;
	fma.rn.f32 	%f639, %f479, %f499, %f575;
	fma.rn.f32 	%f640, %f479, %f503, %f576;
	fma.rn.f32 	%f641, %f479, %f507, %f577;
	fma.rn.f32 	%f642, %f479, %f511, %f578;
	fma.rn.f32 	%f643, %f452, %f484, %f579;
	fma.rn.f32 	%f644, %f452, %f488, %f580;
	fma.rn.f32 	%f645, %f452, %f492, %f581;
	fma.rn.f32 	%f646, %f452, %f496, %f582;
	fma.rn.f32 	%f647, %f452, %f500, %f583;
	fma.rn.f32 	%f648, %f452, %f504, %f584;
	fma.rn.f32 	%f649, %f452, %f508, %f585;
	fma.rn.f32 	%f650, %f452, %f512, %f586;
	fma.rn.f32 	%f651, %f456, %f484, %f587;
	fma.rn.f32 	%f652, %f456, %f488, %f588;
	fma.rn.f32 	%f653, %f456, %f492, %f589;
	fma.rn.f32 	%f654, %f456, %f496, %f590;
	fma.rn.f32 	%f655, %f456, %f500, %f591;
	fma.rn.f32 	%f656, %f456, %f504, %f592;
	fma.rn.f32 	%f657, %f456, %f508, %f593;
	fma.rn.f32 	%f658, %f456, %f512, %f594;
	fma.rn.f32 	%f659, %f460, %f484, %f595;
	fma.rn.f32 	%f660, %f460, %f488, %f596;
	fma.rn.f32 	%f661, %f460, %f492, %f597;
	fma.rn.f32 	%f662, %f460, %f496, %f598;
	fma.rn.f32 	%f663, %f460, %f500, %f599;
	fma.rn.f32 	%f664, %f460, %f504, %f600;
	fma.rn.f32 	%f665, %f460, %f508, %f601;
	fma.rn.f32 	%f666, %f460, %f512, %f602;
	fma.rn.f32 	%f667, %f464, %f484, %f603;
	fma.rn.f32 	%f668, %f464, %f488, %f604;
	fma.rn.f32 	%f669, %f464, %f492, %f605;
	fma.rn.f32 	%f670, %f464, %f496, %f606;
	fma.rn.f32 	%f671, %f464, %f500, %f607;
	fma.rn.f32 	%f672, %f464, %f504, %f608;
	fma.rn.f32 	%f673, %f464, %f508, %f609;
	fma.rn.f32 	%f674, %f464, %f512, %f610;
	fma.rn.f32 	%f675, %f468, %f484, %f611;
	fma.rn.f32 	%f676, %f468, %f488, %f612;
	fma.rn.f32 	%f677, %f468, %f492, %f613;
	fma.rn.f32 	%f678, %f468, %f496, %f614;
	fma.rn.f32 	%f679, %f468, %f500, %f615;
	fma.rn.f32 	%f680, %f468, %f504, %f616;
	fma.rn.f32 	%f681, %f468, %f508, %f617;
	fma.rn.f32 	%f682, %f468, %f512, %f618;
	fma.rn.f32 	%f683, %f472, %f484, %f619;
	fma.rn.f32 	%f684, %f472, %f488, %f620;
	fma.rn.f32 	%f685, %f472, %f492, %f621;
	fma.rn.f32 	%f686, %f472, %f496, %f622;
	fma.rn.f32 	%f687, %f472, %f500, %f623;
	fma.rn.f32 	%f688, %f472, %f504, %f624;
	fma.rn.f32 	%f689, %f472, %f508, %f625;
	fma.rn.f32 	%f690, %f472, %f512, %f626;
	fma.rn.f32 	%f691, %f476, %f484, %f627;
	fma.rn.f32 	%f692, %f476, %f488, %f628;
	fma.rn.f32 	%f693, %f476, %f492, %f629;
	fma.rn.f32 	%f694, %f476, %f496, %f630;
	fma.rn.f32 	%f695, %f476, %f500, %f631;
	fma.rn.f32 	%f696, %f476, %f504, %f632;
	fma.rn.f32 	%f697, %f476, %f508, %f633;
	fma.rn.f32 	%f698, %f476, %f512, %f634;
	fma.rn.f32 	%f699, %f480, %f484, %f635;
	fma.rn.f32 	%f700, %f480, %f488, %f636;
	fma.rn.f32 	%f701, %f480, %f492, %f637;
	fma.rn.f32 	%f702, %f480, %f496, %f638;
	fma.rn.f32 	%f703, %f480, %f500, %f639;
	fma.rn.f32 	%f704, %f480, %f504, %f640;
	fma.rn.f32 	%f705, %f480, %f508, %f641;
	fma.rn.f32 	%f706, %f480, %f512, %f642;
	fma.rn.f32 	%f707, %f453, %f485, %f643;
	fma.rn.f32 	%f708, %f453, %f489, %f644;
	fma.rn.f32 	%f709, %f453, %f493, %f645;
	fma.rn.f32 	%f710, %f453, %f497, %f646;
	fma.rn.f32 	%f711, %f453, %f501, %f647;
	fma.rn.f32 	%f712, %f453, %f505, %f648;
	fma.rn.f32 	%f713, %f453, %f509, %f649;
	fma.rn.f32 	%f714, %f453, %f513, %f650;
	fma.rn.f32 	%f715, %f457, %f485, %f651;
	fma.rn.f32 	%f716, %f457, %f489, %f652;
	fma.rn.f32 	%f717, %f457, %f493, %f653;
	fma.rn.f32 	%f718, %f457, %f497, %f654;
	fma.rn.f32 	%f719, %f457, %f501, %f655;
	fma.rn.f32 	%f720, %f457, %f505, %f656;
	fma.rn.f32 	%f721, %f457, %f509, %f657;
	fma.rn.f32 	%f722, %f457, %f513, %f658;
	fma.rn.f32 	%f723, %f461, %f485, %f659;
	fma.rn.f32 	%f724, %f461, %f489, %f660;
	fma.rn.f32 	%f725, %f461, %f493, %f661;
	fma.rn.f32 	%f726, %f461, %f497, %f662;
	fma.rn.f32 	%f727, %f461, %f501, %f663;
	fma.rn.f32 	%f728, %f461, %f505, %f664;
	fma.rn.f32 	%f729, %f461, %f509, %f665;
	fma.rn.f32 	%f730, %f461, %f513, %f666;
	fma.rn.f32 	%f731, %f465, %f485, %f667;
	fma.rn.f32 	%f732, %f465, %f489, %f668;
	fma.rn.f32 	%f733, %f465, %f493, %f669;
	fma.rn.f32 	%f734, %f465, %f497, %f670;
	fma.rn.f32 	%f735, %f465, %f501, %f671;
	fma.rn.f32 	%f736, %f465, %f505, %f672;
	fma.rn.f32 	%f737, %f465, %f509, %f673;
	fma.rn.f32 	%f738, %f465, %f513, %f674;
	fma.rn.f32 	%f739, %f469, %f485, %f675;
	fma.rn.f32 	%f740, %f469, %f489, %f676;
	fma.rn.f32 	%f741, %f469, %f493, %f677;
	fma.rn.f32 	%f742, %f469, %f497, %f678;
	fma.rn.f32 	%f743, %f469, %f501, %f679;
	fma.rn.f32 	%f744, %f469, %f505, %f680;
	fma.rn.f32 	%f745, %f469, %f509, %f681;
	fma.rn.f32 	%f746, %f469, %f513, %f682;
	fma.rn.f32 	%f747, %f473, %f485, %f683;
	fma.rn.f32 	%f748, %f473, %f489, %f684;
	fma.rn.f32 	%f749, %f473, %f493, %f685;
	fma.rn.f32 	%f750, %f473, %f497, %f686;
	fma.rn.f32 	%f751, %f473, %f501, %f687;
	fma.rn.f32 	%f752, %f473, %f505, %f688;
	fma.rn.f32 	%f753, %f473, %f509, %f689;
	fma.rn.f32 	%f754, %f473, %f513, %f690;
	fma.rn.f32 	%f755, %f477, %f485, %f691;
	fma.rn.f32 	%f756, %f477, %f489, %f692;
	fma.rn.f32 	%f757, %f477, %f493, %f693;
	fma.rn.f32 	%f758, %f477, %f497, %f694;
	fma.rn.f32 	%f759, %f477, %f501, %f695;
	fma.rn.f32 	%f760, %f477, %f505, %f696;
	fma.rn.f32 	%f761, %f477, %f509, %f697;
	fma.rn.f32 	%f762, %f477, %f513, %f698;
	fma.rn.f32 	%f763, %f481, %f485, %f699;
	fma.rn.f32 	%f764, %f481, %f489, %f700;
	fma.rn.f32 	%f765, %f481, %f493, %f701;
	fma.rn.f32 	%f766, %f481, %f497, %f702;
	fma.rn.f32 	%f767, %f481, %f501, %f703;
	fma.rn.f32 	%f768, %f481, %f505, %f704;
	fma.rn.f32 	%f769, %f481, %f509, %f705;
	fma.rn.f32 	%f770, %f481, %f513, %f706;
	ld.shared.v4.f32 	{%f771, %f772, %f773, %f774}, [%r176+32];
	ld.shared.v4.f32 	{%f775, %f776, %f777, %f778}, [%r176+160];
	ld.shared.v4.f32 	{%f779, %f780, %f781, %f782}, [%r176+288];
	ld.shared.v4.f32 	{%f783, %f784, %f785, %f786}, [%r176+416];
	ld.shared.v4.f32 	{%f787, %f788, %f789, %f790}, [%r176+544];
	ld.shared.v4.f32 	{%f791, %f792, %f793, %f794}, [%r176+672];
	ld.shared.v4.f32 	{%f795, %f796, %f797, %f798}, [%r176+800];
	ld.shared.v4.f32 	{%f799, %f800, %f801, %f802}, [%r176+928];
	ld.shared.v4.f32 	{%f803, %f804, %f805, %f806}, [%r179+49184];
	ld.shared.v4.f32 	{%f807, %f808, %f809, %f810}, [%r179+49312];
	ld.shared.v4.f32 	{%f811, %f812, %f813, %f814}, [%r179+49440];
	ld.shared.v4.f32 	{%f815, %f816, %f817, %f818}, [%r179+49568];
	ld.shared.v4.f32 	{%f819, %f820, %f821, %f822}, [%r179+49696];
	ld.shared.v4.f32 	{%f823, %f824, %f825, %f826}, [%r179+49824];
	ld.shared.v4.f32 	{%f827, %f828, %f829, %f830}, [%r179+49952];
	ld.shared.v4.f32 	{%f831, %f832, %f833, %f834}, [%r179+50080];
	fma.rn.f32 	%f835, %f454, %f486, %f707;
	fma.rn.f32 	%f836, %f454, %f490, %f708;
	fma.rn.f32 	%f837, %f454, %f494, %f709;
	fma.rn.f32 	%f838, %f454, %f498, %f710;
	fma.rn.f32 	%f839, %f454, %f502, %f711;
	fma.rn.f32 	%f840, %f454, %f506, %f712;
	fma.rn.f32 	%f841, %f454, %f510, %f713;
	fma.rn.f32 	%f842, %f454, %f514, %f714;
	fma.rn.f32 	%f843, %f458, %f486, %f715;
	fma.rn.f32 	%f844, %f458, %f490, %f716;
	fma.rn.f32 	%f845, %f458, %f494, %f717;
	fma.rn.f32 	%f846, %f458, %f498, %f718;
	fma.rn.f32 	%f847, %f458, %f502, %f719;
	fma.rn.f32 	%f848, %f458, %f506, %f720;
	fma.rn.f32 	%f849, %f458, %f510, %f721;
	fma.rn.f32 	%f850, %f458, %f514, %f722;
	fma.rn.f32 	%f851, %f462, %f486, %f723;
	fma.rn.f32 	%f852, %f462, %f490, %f724;
	fma.rn.f32 	%f853, %f462, %f494, %f725;
	fma.rn.f32 	%f854, %f462, %f498, %f726;
	fma.rn.f32 	%f855, %f462, %f502, %f727;
	fma.rn.f32 	%f856, %f462, %f506, %f728;
	fma.rn.f32 	%f857, %f462, %f510, %f729;
	fma.rn.f32 	%f858, %f462, %f514, %f730;
	fma.rn.f32 	%f859, %f466, %f486, %f731;
	fma.rn.f32 	%f860, %f466, %f490, %f732;
	fma.rn.f32 	%f861, %f466, %f494, %f733;
	fma.rn.f32 	%f862, %f466, %f498, %f734;
	fma.rn.f32 	%f863, %f466, %f502, %f735;
	fma.rn.f32 	%f864, %f466, %f506, %f736;
	fma.rn.f32 	%f865, %f466, %f510, %f737;
	fma.rn.f32 	%f866, %f466, %f514, %f738;
	fma.rn.f32 	%f867, %f470, %f486, %f739;
	fma.rn.f32 	%f868, %f470, %f490, %f740;
	fma.rn.f32 	%f869, %f470, %f494, %f741;
	fma.rn.f32 	%f870, %f470, %f498, %f742;
	fma.rn.f32 	%f871, %f470, %f502, %f743;
	fma.rn.f32 	%f872, %f470, %f506, %f744;
	fma.rn.f32 	%f873, %f470, %f510, %f745;
	fma.rn.f32 	%f874, %f470, %f514, %f746;
	fma.rn.f32 	%f875, %f474, %f486, %f747;
	fma.rn.f32 	%f876, %f474, %f490, %f748;
	fma.rn.f32 	%f877, %f474, %f494, %f749;
	fma.rn.f32 	%f878, %f474, %f498, %f750;
	fma.rn.f32 	%f879, %f474, %f502, %f751;
	fma.rn.f32 	%f880, %f474, %f506, %f752;
	fma.rn.f32 	%f881, %f474, %f510, %f753;
	fma.rn.f32 	%f882, %f474, %f514, %f754;
	fma.rn.f32 	%f883, %f478, %f486, %f755;
	fma.rn.f32 	%f884, %f478, %f490, %f756;
	fma.rn.f32 	%f885, %f478, %f494, %f757;
	fma.rn.f32 	%f886, %f478, %f498, %f758;
	fma.rn.f32 	%f887, %f478, %f502, %f759;
	fma.rn.f32 	%f888, %f478, %f506, %f760;
	fma.rn.f32 	%f889, %f478, %f510, %f761;
	fma.rn.f32 	%f890, %f478, %f514, %f762;
	fma.rn.f32 	%f891, %f482, %f486, %f763;
	fma.rn.f32 	%f892, %f482, %f490, %f764;
	fma.rn.f32 	%f893, %f482, %f494, %f765;
	fma.rn.f32 	%f894, %f482, %f498, %f766;
	fma.rn.f32 	%f895, %f482, %f502, %f767;
	fma.rn.f32 	%f896, %f482, %f506, %f768;
	fma.rn.f32 	%f897, %f482, %f510, %f769;
	fma.rn.f32 	%f898, %f482, %f514, %f770;
	fma.rn.f32 	%f899, %f771, %f803, %f835;
	fma.rn.f32 	%f900, %f771, %f807, %f836;
	fma.rn.f32 	%f901, %f771, %f811, %f837;
	fma.rn.f32 	%f902, %f771, %f815, %f838;
	fma.rn.f32 	%f903, %f771, %f819, %f839;
	fma.rn.f32 	%f904, %f771, %f823, %f840;
	fma.rn.f32 	%f905, %f771, %f827, %f841;
	fma.rn.f32 	%f906, %f771, %f831, %f842;
	fma.rn.f32 	%f907, %f775, %f803, %f843;
	fma.rn.f32 	%f908, %f775, %f807, %f844;
	fma.rn.f32 	%f909, %f775, %f811, %f845;
	fma.rn.f32 	%f910, %f775, %f815, %f846;
	fma.rn.f32 	%f911, %f775, %f819, %f847;
	fma.rn.f32 	%f912, %f775, %f823, %f848;
	fma.rn.f32 	%f913, %f775, %f827, %f849;
	fma.rn.f32 	%f914, %f775, %f831, %f850;
	fma.rn.f32 	%f915, %f779, %f803, %f851;
	fma.rn.f32 	%f916, %f779, %f807, %f852;
	fma.rn.f32 	%f917, %f779, %f811, %f853;
	fma.rn.f32 	%f918, %f779, %f815, %f854;
	fma.rn.f32 	%f919, %f779, %f819, %f855;
	fma.rn.f32 	%f920, %f779, %f823, %f856;
	fma.rn.f32 	%f921, %f779, %f827, %f857;
	fma.rn.f32 	%f922, %f779, %f831, %f858;
	fma.rn.f32 	%f923, %f783, %f803, %f859;
	fma.rn.f32 	%f924, %f783, %f807, %f860;
	fma.rn.f32 	%f925, %f783, %f811, %f861;
	fma.rn.f32 	%f926, %f783, %f815, %f862;
	fma.rn.f32 	%f927, %f783, %f819, %f863;
	fma.rn.f32 	%f928, %f783, %f823, %f864;
	fma.rn.f32 	%f929, %f783, %f827, %f865;
	fma.rn.f32 	%f930, %f783, %f831, %f866;
	fma.rn.f32 	%f931, %f787, %f803, %f867;
	fma.rn.f32 	%f932, %f787, %f807, %f868;
	fma.rn.f32 	%f933, %f787, %f811, %f869;
	fma.rn.f32 	%f934, %f787, %f815, %f870;
	fma.rn.f32 	%f935, %f787, %f819, %f871;
	fma.rn.f32 	%f936, %f787, %f823, %f872;
	fma.rn.f32 	%f937, %f787, %f827, %f873;
	fma.rn.f32 	%f938, %f787, %f831, %f874;
	fma.rn.f32 	%f939, %f791, %f803, %f875;
	fma.rn.f32 	%f940, %f791, %f807, %f876;
	fma.rn.f32 	%f941, %f791, %f811, %f877;
	fma.rn.f32 	%f942, %f791, %f815, %f878;
	fma.rn.f32 	%f943, %f791, %f819, %f879;
	fma.rn.f32 	%f944, %f791, %f823, %f880;
	fma.rn.f32 	%f945, %f791, %f827, %f881;
	fma.rn.f32 	%f946, %f791, %f831, %f882;
	fma.rn.f32 	%f947, %f795, %f803, %f883;
	fma.rn.f32 	%f948, %f795, %f807, %f884;
	fma.rn.f32 	%f949, %f795, %f811, %f885;
	fma.rn.f32 	%f950, %f795, %f815, %f886;
	fma.rn.f32 	%f951, %f795, %f819, %f887;
	fma.rn.f32 	%f952, %f795, %f823, %f888;
	fma.rn.f32 	%f953, %f795, %f827, %f889;
	fma.rn.f32 	%f954, %f795, %f831, %f890;
	fma.rn.f32 	%f955, %f799, %f803, %f891;
	fma.rn.f32 	%f956, %f799, %f807, %f892;
	fma.rn.f32 	%f957, %f799, %f811, %f893;
	fma.rn.f32 	%f958, %f799, %f815, %f894;
	fma.rn.f32 	%f959, %f799, %f819, %f895;
	fma.rn.f32 	%f960, %f799, %f823, %f896;
	fma.rn.f32 	%f961, %f799, %f827, %f897;
	fma.rn.f32 	%f962, %f799, %f831, %f898;
	fma.rn.f32 	%f963, %f772, %f804, %f899;
	fma.rn.f32 	%f964, %f772, %f808, %f900;
	fma.rn.f32 	%f965, %f772, %f812, %f901;
	fma.rn.f32 	%f966, %f772, %f816, %f902;
	fma.rn.f32 	%f967, %f772, %f820, %f903;
	fma.rn.f32 	%f968, %f772, %f824, %f904;
	fma.rn.f32 	%f969, %f772, %f828, %f905;
	fma.rn.f32 	%f970, %f772, %f832, %f906;
	fma.rn.f32 	%f971, %f776, %f804, %f907;
	fma.rn.f32 	%f972, %f776, %f808, %f908;
	fma.rn.f32 	%f973, %f776, %f812, %f909;
	fma.rn.f32 	%f974, %f776, %f816, %f910;
	fma.rn.f32 	%f975, %f776, %f820, %f911;
	fma.rn.f32 	%f976, %f776, %f824, %f912;
	fma.rn.f32 	%f977, %f776, %f828, %f913;
	fma.rn.f32 	%f978, %f776, %f832, %f914;
	fma.rn.f32 	%f979, %f780, %f804, %f915;
	fma.rn.f32 	%f980, %f780, %f808, %f916;
	fma.rn.f32 	%f981, %f780, %f812, %f917;
	fma.rn.f32 	%f982, %f780, %f816, %f918;
	fma.rn.f32 	%f983, %f780, %f820, %f919;
	fma.rn.f32 	%f984, %f780, %f824, %f920;
	fma.rn.f32 	%f985, %f780, %f828, %f921;
	fma.rn.f32 	%f986, %f780, %f832, %f922;
	fma.rn.f32 	%f987, %f784, %f804, %f923;
	fma.rn.f32 	%f988, %f784, %f808, %f924;
	fma.rn.f32 	%f989, %f784, %f812, %f925;
	fma.rn.f32 	%f990, %f784, %f816, %f926;
	fma.rn.f32 	%f991, %f784, %f820, %f927;
	fma.rn.f32 	%f992, %f784, %f824, %f928;
	fma.rn.f32 	%f993, %f784, %f828, %f929;
	fma.rn.f32 	%f994, %f784, %f832, %f930;
	fma.rn.f32 	%f995, %f788, %f804, %f931;
	fma.rn.f32 	%f996, %f788, %f808, %f932;
	fma.rn.f32 	%f997, %f788, %f812, %f933;
	fma.rn.f32 	%f998, %f788, %f816, %f934;
	fma.rn.f32 	%f999, %f788, %f820, %f935;
	fma.rn.f32 	%f1000, %f788, %f824, %f936;
	fma.rn.f32 	%f1001, %f788, %f828, %f937;
	fma.rn.f32 	%f1002, %f788, %f832, %f938;
	fma.rn.f32 	%f1003, %f792, %f804, %f939;
	fma.rn.f32 	%f1004, %f792, %f808, %f940;
	fma.rn.f32 	%f1005, %f792, %f812, %f941;
	fma.rn.f32 	%f1006, %f792, %f816, %f942;
	fma.rn.f32 	%f1007, %f792, %f820, %f943;
	fma.rn.f32 	%f1008, %f792, %f824, %f944;
	fma.rn.f32 	%f1009, %f792, %f828, %f945;
	fma.rn.f32 	%f1010, %f792, %f832, %f946;
	fma.rn.f32 	%f1011, %f796, %f804, %f947;
	fma.rn.f32 	%f1012, %f796, %f808, %f948;
	fma.rn.f32 	%f1013, %f796, %f812, %f949;
	fma.rn.f32 	%f1014, %f796, %f816, %f950;
	fma.rn.f32 	%f1015, %f796, %f820, %f951;
	fma.rn.f32 	%f1016, %f796, %f824, %f952;
	fma.rn.f32 	%f1017, %f796, %f828, %f953;
	fma.rn.f32 	%f1018, %f796, %f832, %f954;
	fma.rn.f32 	%f1019, %f800, %f804, %f955;
	fma.rn.f32 	%f1020, %f800, %f808, %f956;
	fma.rn.f32 	%f1021, %f800, %f812, %f957;
	fma.rn.f32 	%f1022, %f800, %f816, %f958;
	fma.rn.f32 	%f1023, %f800, %f820, %f959;
	fma.rn.f32 	%f1024, %f800, %f824, %f960;
	fma.rn.f32 	%f1025, %f800, %f828, %f961;
	fma.rn.f32 	%f1026, %f800, %f832, %f962;
	fma.rn.f32 	%f1027, %f773, %f805, %f963;
	fma.rn.f32 	%f1028, %f773, %f809, %f964;
	fma.rn.f32 	%f1029, %f773, %f813, %f965;
	fma.rn.f32 	%f1030, %f773, %f817, %f966;
	fma.rn.f32 	%f1031, %f773, %f821, %f967;
	fma.rn.f32 	%f1032, %f773, %f825, %f968;
	fma.rn.f32 	%f1033, %f773, %f829, %f969;
	fma.rn.f32 	%f1034, %f773, %f833, %f970;
	fma.rn.f32 	%f1035, %f777, %f805, %f971;
	fma.rn.f32 	%f1036, %f777, %f809, %f972;
	fma.rn.f32 	%f1037, %f777, %f813, %f973;
	fma.rn.f32 	%f1038, %f777, %f817, %f974;
	fma.rn.f32 	%f1039, %f777, %f821, %f975;
	fma.rn.f32 	%f1040, %f777, %f825, %f976;
	fma.rn.f32 	%f1041, %f777, %f829, %f977;
	fma.rn.f32 	%f1042, %f777, %f833, %f978;
	fma.rn.f32 	%f1043, %f781, %f805, %f979;
	fma.rn.f32 	%f1044, %f781, %f809, %f980;
	fma.rn.f32 	%f1045, %f781, %f813, %f981;
	fma.rn.f32 	%f1046, %f781, %f817, %f982;
	fma.rn.f32 	%f1047, %f781, %f821, %f983;
	fma.rn.f32 	%f1048, %f781, %f825, %f984;
	fma.rn.f32 	%f1049, %f781, %f829, %f985;
	fma.rn.f32 	%f1050, %f781, %f833, %f986;
	fma.rn.f32 	%f1051, %f785, %f805, %f987;
	fma.rn.f32 	%f1052, %f785, %f809, %f988;
	fma.rn.f32 	%f1053, %f785, %f813, %f989;
	fma.rn.f32 	%f1054, %f785, %f817, %f990;
	fma.rn.f32 	%f1055, %f785, %f821, %f991;
	fma.rn.f32 	%f1056, %f785, %f825, %f992;
	fma.rn.f32 	%f1057, %f785, %f829, %f993;
	fma.rn.f32 	%f1058, %f785, %f833, %f994;
	fma.rn.f32 	%f1059, %f789, %f805, %f995;
	fma.rn.f32 	%f1060, %f789, %f809, %f996;
	fma.rn.f32 	%f1061, %f789, %f813, %f997;
	fma.rn.f32 	%f1062, %f789, %f817, %f998;
	fma.rn.f32 	%f1063, %f789, %f821, %f999;
	fma.rn.f32 	%f1064, %f789, %f825, %f1000;
	fma.rn.f32 	%f1065, %f789, %f829, %f1001;
	fma.rn.f32 	%f1066, %f789, %f833, %f1002;
	fma.rn.f32 	%f1067, %f793, %f805, %f1003;
	fma.rn.f32 	%f1068, %f793, %f809, %f1004;
	fma.rn.f32 	%f1069, %f793, %f813, %f1005;
	fma.rn.f32 	%f1070, %f793, %f817, %f1006;
	fma.rn.f32 	%f1071, %f793, %f821, %f1007;
	fma.rn.f32 	%f1072, %f793, %f825, %f1008;
	fma.rn.f32 	%f1073, %f793, %f829, %f1009;
	fma.rn.f32 	%f1074, %f793, %f833, %f1010;
	fma.rn.f32 	%f1075, %f797, %f805, %f1011;
	fma.rn.f32 	%f1076, %f797, %f809, %f1012;
	fma.rn.f32 	%f1077, %f797, %f813, %f1013;
	fma.rn.f32 	%f1078, %f797, %f817, %f1014;
	fma.rn.f32 	%f1079, %f797, %f821, %f1015;
	fma.rn.f32 	%f1080, %f797, %f825, %f1016;
	fma.rn.f32 	%f1081, %f797, %f829, %f1017;
	fma.rn.f32 	%f1082, %f797, %f833, %f1018;
	fma.rn.f32 	%f1083, %f801, %f805, %f1019;
	fma.rn.f32 	%f1084, %f801, %f809, %f1020;
	fma.rn.f32 	%f1085, %f801, %f813, %f1021;
	fma.rn.f32 	%f1086, %f801, %f817, %f1022;
	fma.rn.f32 	%f1087, %f801, %f821, %f1023;
	fma.rn.f32 	%f1088, %f801, %f825, %f1024;
	fma.rn.f32 	%f1089, %f801, %f829, %f1025;
	fma.rn.f32 	%f1090, %f801, %f833, %f1026;
	ld.shared.v4.f32 	{%f1091, %f1092, %f1093, %f1094}, [%r176+48];
	ld.shared.v4.f32 	{%f1095, %f1096, %f1097, %f1098}, [%r176+176];
	ld.shared.v4.f32 	{%f1099, %f1100, %f1101, %f1102}, [%r176+304];
	ld.shared.v4.f32 	{%f1103, %f1104, %f1105, %f1106}, [%r176+432];
	ld.shared.v4.f32 	{%f1107, %f1108, %f1109, %f1110}, [%r176+560];
	ld.shared.v4.f32 	{%f1111, %f1112, %f1113, %f1114}, [%r176+688];
	ld.shared.v4.f32 	{%f1115, %f1116, %f1117, %f1118}, [%r176+816];
	ld.shared.v4.f32 	{%f1119, %f1120, %f1121, %f1122}, [%r176+944];
	ld.shared.v4.f32 	{%f1123, %f1124, %f1125, %f1126}, [%r179+49200];
	ld.shared.v4.f32 	{%f1127, %f1128, %f1129, %f1130}, [%r179+49328];
	ld.shared.v4.f32 	{%f1131, %f1132, %f1133, %f1134}, [%r179+49456];
	ld.shared.v4.f32 	{%f1135, %f1136, %f1137, %f1138}, [%r179+49584];
	ld.shared.v4.f32 	{%f1139, %f1140, %f1141, %f1142}, [%r179+49712];
	ld.shared.v4.f32 	{%f1143, %f1144, %f1145, %f1146}, [%r179+49840];
	ld.shared.v4.f32 	{%f1147, %f1148, %f1149, %f1150}, [%r179+49968];
	ld.shared.v4.f32 	{%f1151, %f1152, %f1153, %f1154}, [%r179+50096];
	fma.rn.f32 	%f1155, %f774, %f806, %f1027;
	fma.rn.f32 	%f1156, %f774, %f810, %f1028;
	fma.rn.f32 	%f1157, %f774, %f814, %f1029;
	fma.rn.f32 	%f1158, %f774, %f818, %f1030;
	fma.rn.f32 	%f1159, %f774, %f822, %f1031;
	fma.rn.f32 	%f1160, %f774, %f826, %f1032;
	fma.rn.f32 	%f1161, %f774, %f830, %f1033;
	fma.rn.f32 	%f1162, %f774, %f834, %f1034;
	fma.rn.f32 	%f1163, %f778, %f806, %f1035;
	fma.rn.f32 	%f1164, %f778, %f810, %f1036;
	fma.rn.f32 	%f1165, %f778, %f814, %f1037;
	fma.rn.f32 	%f1166, %f778, %f818, %f1038;
	fma.rn.f32 	%f1167, %f778, %f822, %f1039;
	fma.rn.f32 	%f1168, %f778, %f826, %f1040;
	fma.rn.f32 	%f1169, %f778, %f830, %f1041;
	fma.rn.f32 	%f1170, %f778, %f834, %f1042;
	fma.rn.f32 	%f1171, %f782, %f806, %f1043;
	fma.rn.f32 	%f1172, %f782, %f810, %f1044;
	fma.rn.f32 	%f1173, %f782, %f814, %f1045;
	fma.rn.f32 	%f1174, %f782, %f818, %f1046;
	fma.rn.f32 	%f1175, %f782, %f822, %f1047;
	fma.rn.f32 	%f1176, %f782, %f826, %f1048;
	fma.rn.f32 	%f1177, %f782, %f830, %f1049;
	fma.rn.f32 	%f1178, %f782, %f834, %f1050;
	fma.rn.f32 	%f1179, %f786, %f806, %f1051;
	fma.rn.f32 	%f1180, %f786, %f810, %f1052;
	fma.rn.f32 	%f1181, %f786, %f814, %f1053;
	fma.rn.f32 	%f1182, %f786, %f818, %f1054;
	fma.rn.f32 	%f1183, %f786, %f822, %f1055;
	fma.rn.f32 	%f1184, %f786, %f826, %f1056;
	fma.rn.f32 	%f1185, %f786, %f830, %f1057;
	fma.rn.f32 	%f1186, %f786, %f834, %f1058;
	fma.rn.f32 	%f1187, %f790, %f806, %f1059;
	fma.rn.f32 	%f1188, %f790, %f810, %f1060;
	fma.rn.f32 	%f1189, %f790, %f814, %f1061;
	fma.rn.f32 	%f1190, %f790, %f818, %f1062;
	fma.rn.f32 	%f1191, %f790, %f822, %f1063;
	fma.rn.f32 	%f1192, %f790, %f826, %f1064;
	fma.rn.f32 	%f1193, %f790, %f830, %f1065;
	fma.rn.f32 	%f1194, %f790, %f834, %f1066;
	fma.rn.f32 	%f1195, %f794, %f806, %f1067;
	fma.rn.f32 	%f1196, %f794, %f810, %f1068;
	fma.rn.f32 	%f1197, %f794, %f814, %f1069;
	fma.rn.f32 	%f1198, %f794, %f818, %f1070;
	fma.rn.f32 	%f1199, %f794, %f822, %f1071;
	fma.rn.f32 	%f1200, %f794, %f826, %f1072;
	fma.rn.f32 	%f1201, %f794, %f830, %f1073;
	fma.rn.f32 	%f1202, %f794, %f834, %f1074;
	fma.rn.f32 	%f1203, %f798, %f806, %f1075;
	fma.rn.f32 	%f1204, %f798, %f810, %f1076;
	fma.rn.f32 	%f1205, %f798, %f814, %f1077;
	fma.rn.f32 	%f1206, %f798, %f818, %f1078;
	fma.rn.f32 	%f1207, %f798, %f822, %f1079;
	fma.rn.f32 	%f1208, %f798, %f826, %f1080;
	fma.rn.f32 	%f1209, %f798, %f830, %f1081;
	fma.rn.f32 	%f1210, %f798, %f834, %f1082;
	fma.rn.f32 	%f1211, %f802, %f806, %f1083;
	fma.rn.f32 	%f1212, %f802, %f810, %f1084;
	fma.rn.f32 	%f1213, %f802, %f814, %f1085;
	fma.rn.f32 	%f1214, %f802, %f818, %f1086;
	fma.rn.f32 	%f1215, %f802, %f822, %f1087;
	fma.rn.f32 	%f1216, %f802, %f826, %f1088;
	fma.rn.f32 	%f1217, %f802, %f830, %f1089;
	fma.rn.f32 	%f1218, %f802, %f834, %f1090;
	fma.rn.f32 	%f1219, %f1091, %f1123, %f1155;
	fma.rn.f32 	%f1220, %f1091, %f1127, %f1156;
	fma.rn.f32 	%f1221, %f1091, %f1131, %f1157;
	fma.rn.f32 	%f1222, %f1091, %f1135, %f1158;
	fma.rn.f32 	%f1223, %f1091, %f1139, %f1159;
	fma.rn.f32 	%f1224, %f1091, %f1143, %f1160;
	fma.rn.f32 	%f1225, %f1091, %f1147, %f1161;
	fma.rn.f32 	%f1226, %f1091, %f1151, %f1162;
	fma.rn.f32 	%f1227, %f1095, %f1123, %f1163;
	fma.rn.f32 	%f1228, %f1095, %f1127, %f1164;
	fma.rn.f32 	%f1229, %f1095, %f1131, %f1165;
	fma.rn.f32 	%f1230, %f1095, %f1135, %f1166;
	fma.rn.f32 	%f1231, %f1095, %f1139, %f1167;
	fma.rn.f32 	%f1232, %f1095, %f1143, %f1168;
	fma.rn.f32 	%f1233, %f1095, %f1147, %f1169;
	fma.rn.f32 	%f1234, %f1095, %f1151, %f1170;
	fma.rn.f32 	%f1235, %f1099, %f1123, %f1171;
	fma.rn.f32 	%f1236, %f1099, %f1127, %f1172;
	fma.rn.f32 	%f1237, %f1099, %f1131, %f1173;
	fma.rn.f32 	%f1238, %f1099, %f1135, %f1174;
	fma.rn.f32 	%f1239, %f1099, %f1139, %f1175;
	fma.rn.f32 	%f1240, %f1099, %f1143, %f1176;
	fma.rn.f32 	%f1241, %f1099, %f1147, %f1177;
	fma.rn.f32 	%f1242, %f1099, %f1151, %f1178;
	fma.rn.f32 	%f1243, %f1103, %f1123, %f1179;
	fma.rn.f32 	%f1244, %f1103, %f1127, %f1180;
	fma.rn.f32 	%f1245, %f1103, %f1131, %f1181;
	fma.rn.f32 	%f1246, %f1103, %f1135, %f1182;
	fma.rn.f32 	%f1247, %f1103, %f1139, %f1183;
	fma.rn.f32 	%f1248, %f1103, %f1143, %f1184;
	fma.rn.f32 	%f1249, %f1103, %f1147, %f1185;
	fma.rn.f32 	%f1250, %f1103, %f1151, %f1186;
	fma.rn.f32 	%f1251, %f1107, %f1123, %f1187;
	fma.rn.f32 	%f1252, %f1107, %f1127, %f1188;
	fma.rn.f32 	%f1253, %f1107, %f1131, %f1189;
	fma.rn.f32 	%f1254, %f1107, %f1135, %f1190;
	fma.rn.f32 	%f1255, %f1107, %f1139, %f1191;
	fma.rn.f32 	%f1256, %f1107, %f1143, %f1192;
	fma.rn.f32 	%f1257, %f1107, %f1147, %f1193;
	fma.rn.f32 	%f1258, %f1107, %f1151, %f1194;
	fma.rn.f32 	%f1259, %f1111, %f1123, %f1195;
	fma.rn.f32 	%f1260, %f1111, %f1127, %f1196;
	fma.rn.f32 	%f1261, %f1111, %f1131, %f1197;
	fma.rn.f32 	%f1262, %f1111, %f1135, %f1198;
	fma.rn.f32 	%f1263, %f1111, %f1139, %f1199;
	fma.rn.f32 	%f1264, %f1111, %f1143, %f1200;
	fma.rn.f32 	%f1265, %f1111, %f1147, %f1201;
	fma.rn.f32 	%f1266, %f1111, %f1151, %f1202;
	fma.rn.f32 	%f1267, %f1115, %f1123, %f1203;
	fma.rn.f32 	%f1268, %f1115, %f1127, %f1204;
	fma.rn.f32 	%f1269, %f1115, %f1131, %f1205;
	fma.rn.f32 	%f1270, %f1115, %f1135, %f1206;
	fma.rn.f32 	%f1271, %f1115, %f1139, %f1207;
	fma.rn.f32 	%f1272, %f1115, %f1143, %f1208;
	fma.rn.f32 	%f1273, %f1115, %f1147, %f1209;
	fma.rn.f32 	%f1274, %f1115, %f1151, %f1210;
	fma.rn.f32 	%f1275, %f1119, %f1123, %f1211;
	fma.rn.f32 	%f1276, %f1119, %f1127, %f1212;
	fma.rn.f32 	%f1277, %f1119, %f1131, %f1213;
	fma.rn.f32 	%f1278, %f1119, %f1135, %f1214;
	fma.rn.f32 	%f1279, %f1119, %f1139, %f1215;
	fma.rn.f32 	%f1280, %f1119, %f1143, %f1216;
	fma.rn.f32 	%f1281, %f1119, %f1147, %f1217;
	fma.rn.f32 	%f1282, %f1119, %f1151, %f1218;
	fma.rn.f32 	%f1283, %f1092, %f1124, %f1219;
	fma.rn.f32 	%f1284, %f1092, %f1128, %f1220;
	fma.rn.f32 	%f1285, %f1092, %f1132, %f1221;
	fma.rn.f32 	%f1286, %f1092, %f1136, %f1222;
	fma.rn.f32 	%f1287, %f1092, %f1140, %f1223;
	fma.rn.f32 	%f1288, %f1092, %f1144, %f1224;
	fma.rn.f32 	%f1289, %f1092, %f1148, %f1225;
	fma.rn.f32 	%f1290, %f1092, %f1152, %f1226;
	fma.rn.f32 	%f1291, %f1096, %f1124, %f1227;
	fma.rn.f32 	%f1292, %f1096, %f1128, %f1228;
	fma.rn.f32 	%f1293, %f1096, %f1132, %f1229;
	fma.rn.f32 	%f1294, %f1096, %f1136, %f1230;
	fma.rn.f32 	%f1295, %f1096, %f1140, %f1231;
	fma.rn.f32 	%f1296, %f1096, %f1144, %f1232;
	fma.rn.f32 	%f1297, %f1096, %f1148, %f1233;
	fma.rn.f32 	%f1298, %f1096, %f1152, %f1234;
	fma.rn.f32 	%f1299, %f1100, %f1124, %f1235;
	fma.rn.f32 	%f1300, %f1100, %f1128, %f1236;
	fma.rn.f32 	%f1301, %f1100, %f1132, %f1237;
	fma.rn.f32 	%f1302, %f1100, %f1136, %f1238;
	fma.rn.f32 	%f1303, %f1100, %f1140, %f1239;
	fma.rn.f32 	%f1304, %f1100, %f1144, %f1240;
	fma.rn.f32 	%f1305, %f1100, %f1148, %f1241;
	fma.rn.f32 	%f1306, %f1100, %f1152, %f1242;
	fma.rn.f32 	%f1307, %f1104, %f1124, %f1243;
	fma.rn.f32 	%f1308, %f1104, %f1128, %f1244;
	fma.rn.f32 	%f1309, %f1104, %f1132, %f1245;
	fma.rn.f32 	%f1310, %f1104, %f1136, %f1246;
	fma.rn.f32 	%f1311, %f1104, %f1140, %f1247;
	fma.rn.f32 	%f1312, %f1104, %f1144, %f1248;
	fma.rn.f32 	%f1313, %f1104, %f1148, %f1249;
	fma.rn.f32 	%f1314, %f1104, %f1152, %f1250;
	fma.rn.f32 	%f1315, %f1108, %f1124, %f1251;
	fma.rn.f32 	%f1316, %f1108, %f1128, %f1252;
	fma.rn.f32 	%f1317, %f1108, %f1132, %f1253;
	fma.rn.f32 	%f1318, %f1108, %f1136, %f1254;
	fma.rn.f32 	%f1319, %f1108, %f1140, %f1255;
	fma.rn.f32 	%f1320, %f1108, %f1144, %f1256;
	fma.rn.f32 	%f1321, %f1108, %f1148, %f1257;
	fma.rn.f32 	%f1322, %f1108, %f1152, %f1258;
	fma.rn.f32 	%f1323, %f1112, %f1124, %f1259;
	fma.rn.f32 	%f1324, %f1112, %f1128, %f1260;
	fma.rn.f32 	%f1325, %f1112, %f1132, %f1261;
	fma.rn.f32 	%f1326, %f1112, %f1136, %f1262;
	fma.rn.f32 	%f1327, %f1112, %f1140, %f1263;
	fma.rn.f32 	%f1328, %f1112, %f1144, %f1264;
	fma.rn.f32 	%f1329, %f1112, %f1148, %f1265;
	fma.rn.f32 	%f1330, %f1112, %f1152, %f1266;
	fma.rn.f32 	%f1331, %f1116, %f1124, %f1267;
	fma.rn.f32 	%f1332, %f1116, %f1128, %f1268;
	fma.rn.f32 	%f1333, %f1116, %f1132, %f1269;
	fma.rn.f32 	%f1334, %f1116, %f1136, %f1270;
	fma.rn.f32 	%f1335, %f1116, %f1140, %f1271;
	fma.rn.f32 	%f1336, %f1116, %f1144, %f1272;
	fma.rn.f32 	%f1337, %f1116, %f1148, %f1273;
	fma.rn.f32 	%f1338, %f1116, %f1152, %f1274;
	fma.rn.f32 	%f1339, %f1120, %f1124, %f1275;
	fma.rn.f32 	%f1340, %f1120, %f1128, %f1276;
	fma.rn.f32 	%f1341, %f1120, %f1132, %f1277;
	fma.rn.f32 	%f1342, %f1120, %f1136, %f1278;
	fma.rn.f32 	%f1343, %f1120, %f1140, %f1279;
	fma.rn.f32 	%f1344, %f1120, %f1144, %f1280;
	fma.rn.f32 	%f1345, %f1120, %f1148, %f1281;
	fma.rn.f32 	%f1346, %f1120, %f1152, %f1282;
	fma.rn.f32 	%f1347, %f1093, %f1125, %f1283;
	fma.rn.f32 	%f1348, %f1093, %f1129, %f1284;
	fma.rn.f32 	%f1349, %f1093, %f1133, %f1285;
	fma.rn.f32 	%f1350, %f1093, %f1137, %f1286;
	fma.rn.f32 	%f1351, %f1093, %f1141, %f1287;
	fma.rn.f32 	%f1352, %f1093, %f1145, %f1288;
	fma.rn.f32 	%f1353, %f1093, %f1149, %f1289;
	fma.rn.f32 	%f1354, %f1093, %f1153, %f1290;
	fma.rn.f32 	%f1355, %f1097, %f1125, %f1291;
	fma.rn.f32 	%f1356, %f1097, %f1129, %f1292;
	fma.rn.f32 	%f1357, %f1097, %f1133, %f1293;
	fma.rn.f32 	%f1358, %f1097, %f1137, %f1294;
	fma.rn.f32 	%f1359, %f1097, %f1141, %f1295;
	fma.rn.f32 	%f1360, %f1097, %f1145, %f1296;
	fma.rn.f32 	%f1361, %f1097, %f1149, %f1297;
	fma.rn.f32 	%f1362, %f1097, %f1153, %f1298;
	fma.rn.f32 	%f1363, %f1101, %f1125, %f1299;
	fma.rn.f32 	%f1364, %f1101, %f1129, %f1300;
	fma.rn.f32 	%f1365, %f1101, %f1133, %f1301;
	fma.rn.f32 	%f1366, %f1101, %f1137, %f1302;
	fma.rn.f32 	%f1367, %f1101, %f1141, %f1303;
	fma.rn.f32 	%f1368, %f1101, %f1145, %f1304;
	fma.rn.f32 	%f1369, %f1101, %f1149, %f1305;
	fma.rn.f32 	%f1370, %f1101, %f1153, %f1306;
	fma.rn.f32 	%f1371, %f1105, %f1125, %f1307;
	fma.rn.f32 	%f1372, %f1105, %f1129, %f1308;
	fma.rn.f32 	%f1373, %f1105, %f1133, %f1309;
	fma.rn.f32 	%f1374, %f1105, %f1137, %f1310;
	fma.rn.f32 	%f1375, %f1105, %f1141, %f1311;
	fma.rn.f32 	%f1376, %f1105, %f1145, %f1312;
	fma.rn.f32 	%f1377, %f1105, %f1149, %f1313;
	fma.rn.f32 	%f1378, %f1105, %f1153, %f1314;
	fma.rn.f32 	%f1379, %f1109, %f1125, %f1315;
	fma.rn.f32 	%f1380, %f1109, %f1129, %f1316;
	fma.rn.f32 	%f1381, %f1109, %f1133, %f1317;
	fma.rn.f32 	%f1382, %f1109, %f1137, %f1318;
	fma.rn.f32 	%f1383, %f1109, %f1141, %f1319;
	fma.rn.f32 	%f1384, %f1109, %f1145, %f1320;
	fma.rn.f32 	%f1385, %f1109, %f1149, %f1321;
	fma.rn.f32 	%f1386, %f1109, %f1153, %f1322;
	fma.rn.f32 	%f1387, %f1113, %f1125, %f1323;
	fma.rn.f32 	%f1388, %f1113, %f1129, %f1324;
	fma.rn.f32 	%f1389, %f1113, %f1133, %f1325;
	fma.rn.f32 	%f1390, %f1113, %f1137, %f1326;
	fma.rn.f32 	%f1391, %f1113, %f1141, %f1327;
	fma.rn.f32 	%f1392, %f1113, %f1145, %f1328;
	fma.rn.f32 	%f1393, %f1113, %f1149, %f1329;
	fma.rn.f32 	%f1394, %f1113, %f1153, %f1330;
	fma.rn.f32 	%f1395, %f1117, %f1125, %f1331;
	fma.rn.f32 	%f1396, %f1117, %f1129, %f1332;
	fma.rn.f32 	%f1397, %f1117, %f1133, %f1333;
	fma.rn.f32 	%f1398, %f1117, %f1137, %f1334;
	fma.rn.f32 	%f1399, %f1117, %f1141, %f1335;
	fma.rn.f32 	%f1400, %f1117, %f1145, %f1336;
	fma.rn.f32 	%f1401, %f1117, %f1149, %f1337;
	fma.rn.f32 	%f1402, %f1117, %f1153, %f1338;
	fma.rn.f32 	%f1403, %f1121, %f1125, %f1339;
	fma.rn.f32 	%f1404, %f1121, %f1129, %f1340;
	fma.rn.f32 	%f1405, %f1121, %f1133, %f1341;
	fma.rn.f32 	%f1406, %f1121, %f1137, %f1342;
	fma.rn.f32 	%f1407, %f1121, %f1141, %f1343;
	fma.rn.f32 	%f1408, %f1121, %f1145, %f1344;
	fma.rn.f32 	%f1409, %f1121, %f1149, %f1345;
	fma.rn.f32 	%f1410, %f1121, %f1153, %f1346;
	ld.shared.v4.f32 	{%f1411, %f1412, %f1413, %f1414}, [%r176+64];
	ld.shared.v4.f32 	{%f1415, %f1416, %f1417, %f1418}, [%r176+192];
	ld.shared.v4.f32 	{%f1419, %f1420, %f1421, %f1422}, [%r176+320];
	ld.shared.v4.f32 	{%f1423, %f1424, %f1425, %f1426}, [%r176+448];
	ld.shared.v4.f32 	{%f1427, %f1428, %f1429, %f1430}, [%r176+576];
	ld.shared.v4.f32 	{%f1431, %f1432, %f1433, %f1434}, [%r176+704];
	ld.shared.v4.f32 	{%f1435, %f1436, %f1437, %f1438}, [%r176+832];
	ld.shared.v4.f32 	{%f1439, %f1440, %f1441, %f1442}, [%r176+960];
	ld.shared.v4.f32 	{%f1443, %f1444, %f1445, %f1446}, [%r179+49216];
	ld.shared.v4.f32 	{%f1447, %f1448, %f1449, %f1450}, [%r179+49344];
	ld.shared.v4.f32 	{%f1451, %f1452, %f1453, %f1454}, [%r179+49472];
	ld.shared.v4.f32 	{%f1455, %f1456, %f1457, %f1458}, [%r179+49600];
	ld.shared.v4.f32 	{%f1459, %f1460, %f1461, %f1462}, [%r179+49728];
	ld.shared.v4.f32 	{%f1463, %f1464, %f1465, %f1466}, [%r179+49856];
	ld.shared.v4.f32 	{%f1467, %f1468, %f1469, %f1470}, [%r179+49984];
	ld.shared.v4.f32 	{%f1471, %f1472, %f1473, %f1474}, [%r179+50112];
	fma.rn.f32 	%f1475, %f1094, %f1126, %f1347;
	fma.rn.f32 	%f1476, %f1094, %f1130, %f1348;
	fma.rn.f32 	%f1477, %f1094, %f1134, %f1349;
	fma.rn.f32 	%f1478, %f1094, %f1138, %f1350;
	fma.rn.f32 	%f1479, %f1094, %f1142, %f1351;
	fma.rn.f32 	%f1480, %f1094, %f1146, %f1352;
	fma.rn.f32 	%f1481, %f1094, %f1150, %f1353;
	fma.rn.f32 	%f1482, %f1094, %f1154, %f1354;
	fma.rn.f32 	%f1483, %f1098, %f1126, %f1355;
	fma.rn.f32 	%f1484, %f1098, %f1130, %f1356;
	fma.rn.f32 	%f1485, %f1098, %f1134, %f1357;
	fma.rn.f32 	%f1486, %f1098, %f1138, %f1358;
	fma.rn.f32 	%f1487, %f1098, %f1142, %f1359;
	fma.rn.f32 	%f1488, %f1098, %f1146, %f1360;
	fma.rn.f32 	%f1489, %f1098, %f1150, %f1361;
	fma.rn.f32 	%f1490, %f1098, %f1154, %f1362;
	fma.rn.f32 	%f1491, %f1102, %f1126, %f1363;
	fma.rn.f32 	%f1492, %f1102, %f1130, %f1364;
	fma.rn.f32 	%f1493, %f1102, %f1134, %f1365;
	fma.rn.f32 	%f1494, %f1102, %f1138, %f1366;
	fma.rn.f32 	%f1495, %f1102, %f1142, %f1367;
	fma.rn.f32 	%f1496, %f1102, %f1146, %f1368;
	fma.rn.f32 	%f1497, %f1102, %f1150, %f1369;
	fma.rn.f32 	%f1498, %f1102, %f1154, %f1370;
	fma.rn.f32 	%f1499, %f1106, %f1126, %f1371;
	fma.rn.f32 	%f1500, %f1106, %f1130, %f1372;
	fma.rn.f32 	%f1501, %f1106, %f1134, %f1373;
	fma.rn.f32 	%f1502, %f1106, %f1138, %f1374;
	fma.rn.f32 	%f1503, %f1106, %f1142, %f1375;
	fma.rn.f32 	%f1504, %f1106, %f1146, %f1376;
	fma.rn.f32 	%f1505, %f1106, %f1150, %f1377;
	fma.rn.f32 	%f1506, %f1106, %f1154, %f1378;
	fma.rn.f32 	%f1507, %f1110, %f1126, %f1379;
	fma.rn.f32 	%f1508, %f1110, %f1130, %f1380;
	fma.rn.f32 	%f1509, %f1110, %f1134, %f1381;
	fma.rn.f32 	%f1510, %f1110, %f1138, %f1382;
	fma.rn.f32 	%f1511, %f1110, %f1142, %f1383;
	fma.rn.f32 	%f1512, %f1110, %f1146, %f1384;
	fma.rn.f32 	%f1513, %f1110, %f1150, %f1385;
	fma.rn.f32 	%f1514, %f1110, %f1154, %f1386;
	fma.rn.f32 	%f1515, %f1114, %f1126, %f1387;
	fma.rn.f32 	%f1516, %f1114, %f1130, %f1388;
	fma.rn.f32 	%f1517, %f1114, %f1134, %f1389;
	fma.rn.f32 	%f1518, %f1114, %f1138, %f1390;
	fma.rn.f32 	%f1519, %f1114, %f1142, %f1391;
	fma.rn.f32 	%f1520, %f1114, %f1146, %f1392;
	fma.rn.f32 	%f1521, %f1114, %f1150, %f1393;
	fma.rn.f32 	%f1522, %f1114, %f1154, %f1394;
	fma.rn.f32 	%f1523, %f1118, %f1126, %f1395;
	fma.rn.f32 	%f1524, %f1118, %f1130, %f1396;
	fma.rn.f32 	%f1525, %f1118, %f1134, %f1397;
	fma.rn.f32 	%f1526, %f1118, %f1138, %f1398;
	fma.rn.f32 	%f1527, %f1118, %f1142, %f1399;
	fma.rn.f32 	%f1528, %f1118, %f1146, %f1400;
	fma.rn.f32 	%f1529, %f1118, %f1150, %f1401;
	fma.rn.f32 	%f1530, %f1118, %f1154, %f1402;
	fma.rn.f32 	%f1531, %f1122, %f1126, %f1403;
	fma.rn.f32 	%f1532, %f1122, %f1130, %f1404;
	fma.rn.f32 	%f1533, %f1122, %f1134, %f1405;
	fma.rn.f32 	%f1534, %f1122, %f1138, %f1406;
	fma.rn.f32 	%f1535, %f1122, %f1142, %f1407;
	fma.rn.f32 	%f1536, %f1122, %f1146, %f1408;
	fma.rn.f32 	%f1537, %f1122, %f1150, %f1409;
	fma.rn.f32 	%f1538, %f1122, %f1154, %f1410;
	fma.rn.f32 	%f1539, %f1411, %f1443, %f1475;
	fma.rn.f32 	%f1540, %f1411, %f1447, %f1476;
	fma.rn.f32 	%f1541, %f1411, %f1451, %f1477;
	fma.rn.f32 	%f1542, %f1411, %f1455, %f1478;
	fma.rn.f32 	%f1543, %f1411, %f1459, %f1479;
	fma.rn.f32 	%f1544, %f1411, %f1463, %f1480;
	fma.rn.f32 	%f1545, %f1411, %f1467, %f1481;
	fma.rn.f32 	%f1546, %f1411, %f1471, %f1482;
	fma.rn.f32 	%f1547, %f1415, %f1443, %f1483;
	fma.rn.f32 	%f1548, %f1415, %f1447, %f1484;
	fma.rn.f32 	%f1549, %f1415, %f1451, %f1485;
	fma.rn.f32 	%f1550, %f1415, %f1455, %f1486;
	fma.rn.f32 	%f1551, %f1415, %f1459, %f1487;
	fma.rn.f32 	%f1552, %f1415, %f1463, %f1488;
	fma.rn.f32 	%f1553, %f1415, %f1467, %f1489;
	fma.rn.f32 	%f1554, %f1415, %f1471, %f1490;
	fma.rn.f32 	%f1555, %f1419, %f1443, %f1491;
	fma.rn.f32 	%f1556, %f1419, %f1447, %f1492;
	fma.rn.f32 	%f1557, %f1419, %f1451, %f1493;
	fma.rn.f32 	%f1558, %f1419, %f1455, %f1494;
	fma.rn.f32 	%f1559, %f1419, %f1459, %f1495;
	fma.rn.f32 	%f1560, %f1419, %f1463, %f1496;
	fma.rn.f32 	%f1561, %f1419, %f1467, %f1497;
	fma.rn.f32 	%f1562, %f1419, %f1471, %f1498;
	fma.rn.f32 	%f1563, %f1423, %f1443, %f1499;
	fma.rn.f32 	%f1564, %f1423, %f1447, %f1500;
	fma.rn.f32 	%f1565, %f1423, %f1451, %f1501;
	fma.rn.f32 	%f1566, %f1423, %f1455, %f1502;
	fma.rn.f32 	%f1567, %f1423, %f1459, %f1503;
	fma.rn.f32 	%f1568, %f1423, %f1463, %f1504;
	fma.rn.f32 	%f1569, %f1423, %f1467, %f1505;
	fma.rn.f32 	%f1570, %f1423, %f1471, %f1506;
	fma.rn.f32 	%f1571, %f1427, %f1443, %f1507;
	fma.rn.f32 	%f1572, %f1427, %f1447, %f1508;
	fma.rn.f32 	%f1573, %f1427, %f1451, %f1509;
	fma.rn.f32 	%f1574, %f1427, %f1455, %f1510;
	fma.rn.f32 	%f1575, %f1427, %f1459, %f1511;
	fma.rn.f32 	%f1576, %f1427, %f1463, %f1512;
	fma.rn.f32 	%f1577, %f1427, %f1467, %f1513;
	fma.rn.f32 	%f1578, %f1427, %f1471, %f1514;
	fma.rn.f32 	%f1579, %f1431, %f1443, %f1515;
	fma.rn.f32 	%f1580, %f1431, %f1447, %f1516;
	fma.rn.f32 	%f1581, %f1431, %f1451, %f1517;
	fma.rn.f32 	%f1582, %f1431, %f1455, %f1518;
	fma.rn.f32 	%f1583, %f1431, %f1459, %f1519;
	fma.rn.f32 	%f1584, %f1431, %f1463, %f1520;
	fma.rn.f32 	%f1585, %f1431, %f1467, %f1521;
	fma.rn.f32 	%f1586, %f1431, %f1471, %f1522;
	fma.rn.f32 	%f1587, %f1435, %f1443, %f1523;
	fma.rn.f32 	%f1588, %f1435, %f1447, %f1524;
	fma.rn.f32 	%f1589, %f1435, %f1451, %f1525;
	fma.rn.f32 	%f1590, %f1435, %f1455, %f1526;
	fma.rn.f32 	%f1591, %f1435, %f1459, %f1527;
	fma.rn.f32 	%f1592, %f1435, %f1463, %f1528;
	fma.rn.f32 	%f1593, %f1435, %f1467, %f1529;
	fma.rn.f32 	%f1594, %f1435, %f1471, %f1530;
	fma.rn.f32 	%f1595, %f1439, %f1443, %f1531;
	fma.rn.f32 	%f1596, %f1439, %f1447, %f1532;
	fma.rn.f32 	%f1597, %f1439, %f1451, %f1533;
	fma.rn.f32 	%f1598, %f1439, %f1455, %f1534;
	fma.rn.f32 	%f1599, %f1439, %f1459, %f1535;
	fma.rn.f32 	%f1600, %f1439, %f1463, %f1536;
	fma.rn.f32 	%f1601, %f1439, %f1467, %f1537;
	fma.rn.f32 	%f1602, %f1439, %f1471, %f1538;
	fma.rn.f32 	%f1603, %f1412, %f1444, %f1539;
	fma.rn.f32 	%f1604, %f1412, %f1448, %f1540;
	fma.rn.f32 	%f1605, %f1412, %f1452, %f1541;
	fma.rn.f32 	%f1606, %f1412, %f1456, %f1542;
	fma.rn.f32 	%f1607, %f1412, %f1460, %f1543;
	fma.rn.f32 	%f1608, %f1412, %f1464, %f1544;
	fma.rn.f32 	%f1609, %f1412, %f1468, %f1545;
	fma.rn.f32 	%f1610, %f1412, %f1472, %f1546;
	fma.rn.f32 	%f1611, %f1416, %f1444, %f1547;
	fma.rn.f32 	%f1612, %f1416, %f1448, %f1548;
	fma.rn.f32 	%f1613, %f1416, %f1452, %f1549;
	fma.rn.f32 	%f1614, %f1416, %f1456, %f1550;
	fma.rn.f32 	%f1615, %f1416, %f1460, %f1551;
	fma.rn.f32 	%f1616, %f1416, %f1464, %f1552;
	fma.rn.f32 	%f1617, %f1416, %f1468, %f1553;
	fma.rn.f32 	%f1618, %f1416, %f1472, %f1554;
	fma.rn.f32 	%f1619, %f1420, %f1444, %f1555;
	fma.rn.f32 	%f1620, %f1420, %f1448, %f1556;
	fma.rn.f32 	%f1621, %f1420, %f1452, %f1557;
	fma.rn.f32 	%f1622, %f1420, %f1456, %f1558;
	fma.rn.f32 	%f1623, %f1420, %f1460, %f1559;
	fma.rn.f32 	%f1624, %f1420, %f1464, %f1560;
	fma.rn.f32 	%f1625, %f1420, %f1468, %f1561;
	fma.rn.f32 	%f1626, %f1420, %f1472, %f1562;
	fma.rn.f32 	%f1627, %f1424, %f1444, %f1563;
	fma.rn.f32 	%f1628, %f1424, %f1448, %f1564;
	fma.rn.f32 	%f1629, %f1424, %f1452, %f1565;
	fma.rn.f32 	%f1630, %f1424, %f1456, %f1566;
	fma.rn.f32 	%f1631, %f1424, %f1460, %f1567;
	fma.rn.f32 	%f1632, %f1424, %f1464, %f1568;
	fma.rn.f32 	%f1633, %f1424, %f1468, %f1569;
	fma.rn.f32 	%f1634, %f1424, %f1472, %f1570;
	fma.rn.f32 	%f1635, %f1428, %f1444, %f1571;
	fma.rn.f32 	%f1636, %f1428, %f1448, %f1572;
	fma.rn.f32 	%f1637, %f1428, %f1452, %f1573;
	fma.rn.f32 	%f1638, %f1428, %f1456, %f1574;
	fma.rn.f32 	%f1639, %f1428, %f1460, %f1575;
	fma.rn.f32 	%f1640, %f1428, %f1464, %f1576;
	fma.rn.f32 	%f1641, %f1428, %f1468, %f1577;
	fma.rn.f32 	%f1642, %f1428, %f1472, %f1578;
	fma.rn.f32 	%f1643, %f1432, %f1444, %f1579;
	fma.rn.f32 	%f1644, %f1432, %f1448, %f1580;
	fma.rn.f32 	%f1645, %f1432, %f1452, %f1581;
	fma.rn.f32 	%f1646, %f1432, %f1456, %f1582;
	fma.rn.f32 	%f1647, %f1432, %f1460, %f1583;
	fma.rn.f32 	%f1648, %f1432, %f1464, %f1584;
	fma.rn.f32 	%f1649, %f1432, %f1468, %f1585;
	fma.rn.f32 	%f1650, %f1432, %f1472, %f1586;
	fma.rn.f32 	%f1651, %f1436, %f1444, %f1587;
	fma.rn.f32 	%f1652, %f1436, %f1448, %f1588;
	fma.rn.f32 	%f1653, %f1436, %f1452, %f1589;
	fma.rn.f32 	%f1654, %f1436, %f1456, %f1590;
	fma.rn.f32 	%f1655, %f1436, %f1460, %f1591;
	fma.rn.f32 	%f1656, %f1436, %f1464, %f1592;
	fma.rn.f32 	%f1657, %f1436, %f1468, %f1593;
	fma.rn.f32 	%f1658, %f1436, %f1472, %f1594;
	fma.rn.f32 	%f1659, %f1440, %f1444, %f1595;
	fma.rn.f32 	%f1660, %f1440, %f1448, %f1596;
	fma.rn.f32 	%f1661, %f1440, %f1452, %f1597;
	fma.rn.f32 	%f1662, %f1440, %f1456, %f1598;
	fma.rn.f32 	%f1663, %f1440, %f1460, %f1599;
	fma.rn.f32 	%f1664, %f1440, %f1464, %f1600;
	fma.rn.f32 	%f1665, %f1440, %f1468, %f1601;
	fma.rn.f32 	%f1666, %f1440, %f1472, %f1602;
	fma.rn.f32 	%f1667, %f1413, %f1445, %f1603;
	fma.rn.f32 	%f1668, %f1413, %f1449, %f1604;
	fma.rn.f32 	%f1669, %f1413, %f1453, %f1605;
	fma.rn.f32 	%f1670, %f1413, %f1457, %f1606;
	fma.rn.f32 	%f1671, %f1413, %f1461, %f1607;
	fma.rn.f32 	%f1672, %f1413, %f1465, %f1608;
	fma.rn.f32 	%f1673, %f1413, %f1469, %f1609;
	fma.rn.f32 	%f1674, %f1413, %f1473, %f1610;
	fma.rn.f32 	%f1675, %f1417, %f1445, %f1611;
	fma.rn.f32 	%f1676, %f1417, %f1449, %f1612;
	fma.rn.f32 	%f1677, %f1417, %f1453, %f1613;
	fma.rn.f32 	%f1678, %f1417, %f1457, %f1614;
	fma.rn.f32 	%f1679, %f1417, %f1461, %f1615;
	fma.rn.f32 	%f1680, %f1417, %f1465, %f1616;
	fma.rn.f32 	%f1681, %f1417, %f1469, %f1617;
	fma.rn.f32 	%f1682, %f1417, %f1473, %f1618;
	fma.rn.f32 	%f1683, %f1421, %f1445, %f1619;
	fma.rn.f32 	%f1684, %f1421, %f1449, %f1620;
	fma.rn.f32 	%f1685, %f1421, %f1453, %f1621;
	fma.rn.f32 	%f1686, %f1421, %f1457, %f1622;
	fma.rn.f32 	%f1687, %f1421, %f1461, %f1623;
	fma.rn.f32 	%f1688, %f1421, %f1465, %f1624;
	fma.rn.f32 	%f1689, %f1421, %f1469, %f1625;
	fma.rn.f32 	%f1690, %f1421, %f1473, %f1626;
	fma.rn.f32 	%f1691, %f1425, %f1445, %f1627;
	fma.rn.f32 	%f1692, %f1425, %f1449, %f1628;
	fma.rn.f32 	%f1693, %f1425, %f1453, %f1629;
	fma.rn.f32 	%f1694, %f1425, %f1457, %f1630;
	fma.rn.f32 	%f1695, %f1425, %f1461, %f1631;
	fma.rn.f32 	%f1696, %f1425, %f1465, %f1632;
	fma.rn.f32 	%f1697, %f1425, %f1469, %f1633;
	fma.rn.f32 	%f1698, %f1425, %f1473, %f1634;
	fma.rn.f32 	%f1699, %f1429, %f1445, %f1635;
	fma.rn.f32 	%f1700, %f1429, %f1449, %f1636;
	fma.rn.f32 	%f1701, %f1429, %f1453, %f1637;
	fma.rn.f32 	%f1702, %f1429, %f1457, %f1638;
	fma.rn.f32 	%f1703, %f1429, %f1461, %f1639;
	fma.rn.f32 	%f1704, %f1429, %f1465, %f1640;
	fma.rn.f32 	%f1705, %f1429, %f1469, %f1641;
	fma.rn.f32 	%f1706, %f1429, %f1473, %f1642;
	fma.rn.f32 	%f1707, %f1433, %f1445, %f1643;
	fma.rn.f32 	%f1708, %f1433, %f1449, %f1644;
	fma.rn.f32 	%f1709, %f1433, %f1453, %f1645;
	fma.rn.f32 	%f1710, %f1433, %f1457, %f1646;
	fma.rn.f32 	%f1711, %f1433, %f1461, %f1647;
	fma.rn.f32 	%f1712, %f1433, %f1465, %f1648;
	fma.rn.f32 	%f1713, %f1433, %f1469, %f1649;
	fma.rn.f32 	%f1714, %f1433, %f1473, %f1650;
	fma.rn.f32 	%f1715, %f1437, %f1445, %f1651;
	fma.rn.f32 	%f1716, %f1437, %f1449, %f1652;
	fma.rn.f32 	%f1717, %f1437, %f1453, %f1653;
	fma.rn.f32 	%f1718, %f1437, %f1457, %f1654;
	fma.rn.f32 	%f1719, %f1437, %f1461, %f1655;
	fma.rn.f32 	%f1720, %f1437, %f1465, %f1656;
	fma.rn.f32 	%f1721, %f1437, %f1469, %f1657;
	fma.rn.f32 	%f1722, %f1437, %f1473, %f1658;
	fma.rn.f32 	%f1723, %f1441, %f1445, %f1659;
	fma.rn.f32 	%f1724, %f1441, %f1449, %f1660;
	fma.rn.f32 	%f1725, %f1441, %f1453, %f1661;
	fma.rn.f32 	%f1726, %f1441, %f1457, %f1662;
	fma.rn.f32 	%f1727, %f1441, %f1461, %f1663;
	fma.rn.f32 	%f1728, %f1441, %f1465, %f1664;
	fma.rn.f32 	%f1729, %f1441, %f1469, %f1665;
	fma.rn.f32 	%f1730, %f1441, %f1473, %f1666;
	ld.shared.v4.f32 	{%f1731, %f1732, %f1733, %f1734}, [%r176+80];
	ld.shared.v4.f32 	{%f1735, %f1736, %f1737, %f1738}, [%r176+208];
	ld.shared.v4.f32 	{%f1739, %f1740, %f1741, %f1742}, [%r176+336];
	ld.shared.v4.f32 	{%f1743, %f1744, %f1745, %f1746}, [%r176+464];
	ld.shared.v4.f32 	{%f1747, %f1748, %f1749, %f1750}, [%r176+592];
	ld.shared.v4.f32 	{%f1751, %f1752, %f1753, %f1754}, [%r176+720];
	ld.shared.v4.f32 	{%f1755, %f1756, %f1757, %f1758}, [%r176+848];
	ld.shared.v4.f32 	{%f1759, %f1760, %f1761, %f1762}, [%r176+976];
	ld.shared.v4.f32 	{%f1763, %f1764, %f1765, %f1766}, [%r179+49232];
	ld.shared.v4.f32 	{%f1767, %f1768, %f1769, %f1770}, [%r179+49360];
	ld.shared.v4.f32 	{%f1771, %f1772, %f1773, %f1774}, [%r179+49488];
	ld.shared.v4.f32 	{%f1775, %f1776, %f1777, %f1778}, [%r179+49616];
	ld.shared.v4.f32 	{%f1779, %f1780, %f1781, %f1782}, [%r179+49744];
	ld.shared.v4.f32 	{%f1783, %f1784, %f1785, %f1786}, [%r179+49872];
	ld.shared.v4.f32 	{%f1787, %f1788, %f1789, %f1790}, [%r179+50000];
	ld.shared.v4.f32 	{%f1791, %f1792, %f1793, %f1794}, [%r179+50128];
	fma.rn.f32 	%f1795, %f1414, %f1446, %f1667;
	fma.rn.f32 	%f1796, %f1414, %f1450, %f1668;
	fma.rn.f32 	%f1797, %f1414, %f1454, %f1669;
	fma.rn.f32 	%f1798, %f1414, %f1458, %f1670;
	fma.rn.f32 	%f1799, %f1414, %f1462, %f1671;
	fma.rn.f32 	%f1800, %f1414, %f1466, %f1672;
	fma.rn.f32 	%f1801, %f1414, %f1470, %f1673;
	fma.rn.f32 	%f1802, %f1414, %f1474, %f1674;
	fma.rn.f32 	%f1803, %f1418, %f1446, %f1675;
	fma.rn.f32 	%f1804, %f1418, %f1450, %f1676;
	fma.rn.f32 	%f1805, %f1418, %f1454, %f1677;
	fma.rn.f32 	%f1806, %f1418, %f1458, %f1678;
	fma.rn.f32 	%f1807, %f1418, %f1462, %f1679;
	fma.rn.f32 	%f1808, %f1418, %f1466, %f1680;
	fma.rn.f32 	%f1809, %f1418, %f1470, %f1681;
	fma.rn.f32 	%f1810, %f1418, %f1474, %f1682;
	fma.rn.f32 	%f1811, %f1422, %f1446, %f1683;
	fma.rn.f32 	%f1812, %f1422, %f1450, %f1684;
	fma.rn.f32 	%f1813, %f1422, %f1454, %f1685;
	fma.rn.f32 	%f1814, %f1422, %f1458, %f1686;
	fma.rn.f32 	%f1815, %f1422, %f1462, %f1687;
	fma.rn.f32 	%f1816, %f1422, %f1466, %f1688;
	fma.rn.f32 	%f1817, %f1422, %f1470, %f1689;
	fma.rn.f32 	%f1818, %f1422, %f1474, %f1690;
	fma.rn.f32 	%f1819, %f1426, %f1446, %f1691;
	fma.rn.f32 	%f1820, %f1426, %f1450, %f1692;
	fma.rn.f32 	%f1821, %f1426, %f1454, %f1693;
	fma.rn.f32 	%f1822, %f1426, %f1458, %f1694;
	fma.rn.f32 	%f1823, %f1426, %f1462, %f1695;
	fma.rn.f32 	%f1824, %f1426, %f1466, %f1696;
	fma.rn.f32 	%f1825, %f1426, %f1470, %f1697;
	fma.rn.f32 	%f1826, %f1426, %f1474, %f1698;
	fma.rn.f32 	%f1827, %f1430, %f1446, %f1699;
	fma.rn.f32 	%f1828, %f1430, %f1450, %f1700;
	fma.rn.f32 	%f1829, %f1430, %f1454, %f1701;
	fma.rn.f32 	%f1830, %f1430, %f1458, %f1702;
	fma.rn.f32 	%f1831, %f1430, %f1462, %f1703;
	fma.rn.f32 	%f1832, %f1430, %f1466, %f1704;
	fma.rn.f32 	%f1833, %f1430, %f1470, %f1705;
	fma.rn.f32 	%f1834, %f1430, %f1474, %f1706;
	fma.rn.f32 	%f1835, %f1434, %f1446, %f1707;
	fma.rn.f32 	%f1836, %f1434, %f1450, %f1708;
	fma.rn.f32 	%f1837, %f1434, %f1454, %f1709;
	fma.rn.f32 	%f1838, %f1434, %f1458, %f1710;
	fma.rn.f32 	%f1839, %f1434, %f1462, %f1711;
	fma.rn.f32 	%f1840, %f1434, %f1466, %f1712;
	fma.rn.f32 	%f1841, %f1434, %f1470, %f1713;
	fma.rn.f32 	%f1842, %f1434, %f1474, %f1714;
	fma.rn.f32 	%f1843, %f1438, %f1446, %f1715;
	fma.rn.f32 	%f1844, %f1438, %f1450, %f1716;
	fma.rn.f32 	%f1845, %f1438, %f1454, %f1717;
	fma.rn.f32 	%f1846, %f1438, %f1458, %f1718;
	fma.rn.f32 	%f1847, %f1438, %f1462, %f1719;
	fma.rn.f32 	%f1848, %f1438, %f1466, %f1720;
	fma.rn.f32 	%f1849, %f1438, %f1470, %f1721;
	fma.rn.f32 	%f1850, %f1438, %f1474, %f1722;
	fma.rn.f32 	%f1851, %f1442, %f1446, %f1723;
	fma.rn.f32 	%f1852, %f1442, %f1450, %f1724;
	fma.rn.f32 	%f1853, %f1442, %f1454, %f1725;
	fma.rn.f32 	%f1854, %f1442, %f1458, %f1726;
	fma.rn.f32 	%f1855, %f1442, %f1462, %f1727;
	fma.rn.f32 	%f1856, %f1442, %f1466, %f1728;
	fma.rn.f32 	%f1857, %f1442, %f1470, %f1729;
	fma.rn.f32 	%f1858, %f1442, %f1474, %f1730;
	fma.rn.f32 	%f1859, %f1731, %f1763, %f1795;
	fma.rn.f32 	%f1860, %f1731, %f1767, %f1796;
	fma.rn.f32 	%f1861, %f1731, %f1771, %f1797;
	fma.rn.f32 	%f1862, %f1731, %f1775, %f1798;
	fma.rn.f32 	%f1863, %f1731, %f1779, %f1799;
	fma.rn.f32 	%f1864, %f1731, %f1783, %f1800;
	fma.rn.f32 	%f1865, %f1731, %f1787, %f1801;
	fma.rn.f32 	%f1866, %f1731, %f1791, %f1802;
	fma.rn.f32 	%f1867, %f1735, %f1763, %f1803;
	fma.rn.f32 	%f1868, %f1735, %f1767, %f1804;
	fma.rn.f32 	%f1869, %f1735, %f1771, %f1805;
	fma.rn.f32 	%f1870, %f1735, %f1775, %f1806;
	fma.rn.f32 	%f1871, %f1735, %f1779, %f1807;
	fma.rn.f32 	%f1872, %f1735, %f1783, %f1808;
	fma.rn.f32 	%f1873, %f1735, %f1787, %f1809;
	fma.rn.f32 	%f1874, %f1735, %f1791, %f1810;
	fma.rn.f32 	%f1875, %f1739, %f1763, %f1811;
	fma.rn.f32 	%f1876, %f1739, %f1767, %f1812;
	fma.rn.f32 	%f1877, %f1739, %f1771, %f1813;
	fma.rn.f32 	%f1878, %f1739, %f1775, %f1814;
	fma.rn.f32 	%f1879, %f1739, %f1779, %f1815;
	fma.rn.f32 	%f1880, %f1739, %f1783, %f1816;
	fma.rn.f32 	%f1881, %f1739, %f1787, %f1817;
	fma.rn.f32 	%f1882, %f1739, %f1791, %f1818;
	fma.rn.f32 	%f1883, %f1743, %f1763, %f1819;
	fma.rn.f32 	%f1884, %f1743, %f1767, %f1820;
	fma.rn.f32 	%f1885, %f1743, %f1771, %f1821;
	fma.rn.f32 	%f1886, %f1743, %f1775, %f1822;
	fma.rn.f32 	%f1887, %f1743, %f1779, %f1823;
	fma.rn.f32 	%f1888, %f1743, %f1783, %f1824;
	fma.rn.f32 	%f1889, %f1743, %f1787, %f1825;
	fma.rn.f32 	%f1890, %f1743, %f1791, %f1826;
	fma.rn.f32 	%f1891, %f1747, %f1763, %f1827;
	fma.rn.f32 	%f1892, %f1747, %f1767, %f1828;
	fma.rn.f32 	%f1893, %f1747, %f1771, %f1829;
	fma.rn.f32 	%f1894, %f1747, %f1775, %f1830;
	fma.rn.f32 	%f1895, %f1747, %f1779, %f1831;
	fma.rn.f32 	%f1896, %f1747, %f1783, %f1832;
	fma.rn.f32 	%f1897, %f1747, %f1787, %f1833;
	fma.rn.f32 	%f1898, %f1747, %f1791, %f1834;
	fma.rn.f32 	%f1899, %f1751, %f1763, %f1835;
	fma.rn.f32 	%f1900, %f1751, %f1767, %f1836;
	fma.rn.f32 	%f1901, %f1751, %f1771, %f1837;
	fma.rn.f32 	%f1902, %f1751, %f1775, %f1838;
	fma.rn.f32 	%f1903, %f1751, %f1779, %f1839;
	fma.rn.f32 	%f1904, %f1751, %f1783, %f1840;
	fma.rn.f32 	%f1905, %f1751, %f1787, %f1841;
	fma.rn.f32 	%f1906, %f1751, %f1791, %f1842;
	fma.rn.f32 	%f1907, %f1755, %f1763, %f1843;
	fma.rn.f32 	%f1908, %f1755, %f1767, %f1844;
	fma.rn.f32 	%f1909, %f1755, %f1771, %f1845;
	fma.rn.f32 	%f1910, %f1755, %f1775, %f1846;
	fma.rn.f32 	%f1911, %f1755, %f1779, %f1847;
	fma.rn.f32 	%f1912, %f1755, %f1783, %f1848;
	fma.rn.f32 	%f1913, %f1755, %f1787, %f1849;
	fma.rn.f32 	%f1914, %f1755, %f1791, %f1850;
	fma.rn.f32 	%f1915, %f1759, %f1763, %f1851;
	fma.rn.f32 	%f1916, %f1759, %f1767, %f1852;
	fma.rn.f32 	%f1917, %f1759, %f1771, %f1853;
	fma.rn.f32 	%f1918, %f1759, %f1775, %f1854;
	fma.rn.f32 	%f1919, %f1759, %f1779, %f1855;
	fma.rn.f32 	%f1920, %f1759, %f1783, %f1856;
	fma.rn.f32 	%f1921, %f1759, %f1787, %f1857;
	fma.rn.f32 	%f1922, %f1759, %f1791, %f1858;
	fma.rn.f32 	%f1923, %f1732, %f1764, %f1859;
	fma.rn.f32 	%f1924, %f1732, %f1768, %f1860;
	fma.rn.f32 	%f1925, %f1732, %f1772, %f1861;
	fma.rn.f32 	%f1926, %f1732, %f1776, %f1862;
	fma.rn.f32 	%f1927, %f1732, %f1780, %f1863;
	fma.rn.f32 	%f1928, %f1732, %f1784, %f1864;
	fma.rn.f32 	%f1929, %f1732, %f1788, %f1865;
	fma.rn.f32 	%f1930, %f1732, %f1792, %f1866;
	fma.rn.f32 	%f1931, %f1736, %f1764, %f1867;
	fma.rn.f32 	%f1932, %f1736, %f1768, %f1868;
	fma.rn.f32 	%f1933, %f1736, %f1772, %f1869;
	fma.rn.f32 	%f1934, %f1736, %f1776, %f1870;
	fma.rn.f32 	%f1935, %f1736, %f1780, %f1871;
	fma.rn.f32 	%f1936, %f1736, %f1784, %f1872;
	fma.rn.f32 	%f1937, %f1736, %f1788, %f1873;
	fma.rn.f32 	%f1938, %f1736, %f1792, %f1874;
	fma.rn.f32 	%f1939, %f1740, %f1764, %f1875;
	fma.rn.f32 	%f1940, %f1740, %f1768, %f1876;
	fma.rn.f32 	%f1941, %f1740, %f1772, %f1877;
	fma.rn.f32 	%f1942, %f1740, %f1776, %f1878;
	fma.rn.f32 	%f1943, %f1740, %f1780, %f1879;
	fma.rn.f32 	%f1944, %f1740, %f1784, %f1880;
	fma.rn.f32 	%f1945, %f1740, %f1788, %f1881;
	fma.rn.f32 	%f1946, %f1740, %f1792, %f1882;
	fma.rn.f32 	%f1947, %f1744, %f1764, %f1883;
	fma.rn.f32 	%f1948, %f1744, %f1768, %f1884;
	fma.rn.f32 	%f1949, %f1744, %f1772, %f1885;
	fma.rn.f32 	%f1950, %f1744, %f1776, %f1886;
	fma.rn.f32 	%f1951, %f1744, %f1780, %f1887;
	fma.rn.f32 	%f1952, %f1744, %f1784, %f1888;
	fma.rn.f32 	%f1953, %f1744, %f1788, %f1889;
	fma.rn.f32 	%f1954, %f1744, %f1792, %f1890;
	fma.rn.f32 	%f1955, %f1748, %f1764, %f1891;
	fma.rn.f32 	%f1956, %f1748, %f1768, %f1892;
	fma.rn.f32 	%f1957, %f1748, %f1772, %f1893;
	fma.rn.f32 	%f1958, %f1748, %f1776, %f1894;
	fma.rn.f32 	%f1959, %f1748, %f1780, %f1895;
	fma.rn.f32 	%f1960, %f1748, %f1784, %f1896;
	fma.rn.f32 	%f1961, %f1748, %f1788, %f1897;
	fma.rn.f32 	%f1962, %f1748, %f1792, %f1898;
	fma.rn.f32 	%f1963, %f1752, %f1764, %f1899;
	fma.rn.f32 	%f1964, %f1752, %f1768, %f1900;
	fma.rn.f32 	%f1965, %f1752, %f1772, %f1901;
	fma.rn.f32 	%f1966, %f1752, %f1776, %f1902;
	fma.rn.f32 	%f1967, %f1752, %f1780, %f1903;
	fma.rn.f32 	%f1968, %f1752, %f1784, %f1904;
	fma.rn.f32 	%f1969, %f1752, %f1788, %f1905;
	fma.rn.f32 	%f1970, %f1752, %f1792, %f1906;
	fma.rn.f32 	%f1971, %f1756, %f1764, %f1907;
	fma.rn.f32 	%f1972, %f1756, %f1768, %f1908;
	fma.rn.f32 	%f1973, %f1756, %f1772, %f1909;
	fma.rn.f32 	%f1974, %f1756, %f1776, %f1910;
	fma.rn.f32 	%f1975, %f1756, %f1780, %f1911;
	fma.rn.f32 	%f1976, %f1756, %f1784, %f1912;
	fma.rn.f32 	%f1977, %f1756, %f1788, %f1913;
	fma.rn.f32 	%f1978, %f1756, %f1792, %f1914;
	fma.rn.f32 	%f1979, %f1760, %f1764, %f1915;
	fma.rn.f32 	%f1980, %f1760, %f1768, %f1916;
	fma.rn.f32 	%f1981, %f1760, %f1772, %f1917;
	fma.rn.f32 	%f1982, %f1760, %f1776, %f1918;
	fma.rn.f32 	%f1983, %f1760, %f1780, %f1919;
	fma.rn.f32 	%f1984, %f1760, %f1784, %f1920;
	fma.rn.f32 	%f1985, %f1760, %f1788, %f1921;
	fma.rn.f32 	%f1986, %f1760, %f1792, %f1922;
	fma.rn.f32 	%f1987, %f1733, %f1765, %f1923;
	fma.rn.f32 	%f1988, %f1733, %f1769, %f1924;
	fma.rn.f32 	%f1989, %f1733, %f1773, %f1925;
	fma.rn.f32 	%f1990, %f1733, %f1777, %f1926;
	fma.rn.f32 	%f1991, %f1733, %f1781, %f1927;
	fma.rn.f32 	%f1992, %f1733, %f1785, %f1928;
	fma.rn.f32 	%f1993, %f1733, %f1789, %f1929;
	fma.rn.f32 	%f1994, %f1733, %f1793, %f1930;
	fma.rn.f32 	%f1995, %f1737, %f1765, %f1931;
	fma.rn.f32 	%f1996, %f1737, %f1769, %f1932;
	fma.rn.f32 	%f1997, %f1737, %f1773, %f1933;
	fma.rn.f32 	%f1998, %f1737, %f1777, %f1934;
	fma.rn.f32 	%f1999, %f1737, %f1781, %f1935;
	fma.rn.f32 	%f2000, %f1737, %f1785, %f1936;
	fma.rn.f32 	%f2001, %f1737, %f1789, %f1937;
	fma.rn.f32 	%f2002, %f1737, %f1793, %f1938;
	fma.rn.f32 	%f2003, %f1741, %f1765, %f1939;
	fma.rn.f32 	%f2004, %f1741, %f1769, %f1940;
	fma.rn.f32 	%f2005, %f1741, %f1773, %f1941;
	fma.rn.f32 	%f2006, %f1741, %f1777, %f1942;
	fma.rn.f32 	%f2007, %f1741, %f1781, %f1943;
	fma.rn.f32 	%f2008, %f1741, %f1785, %f1944;
	fma.rn.f32 	%f2009, %f1741, %f1789, %f1945;
	fma.rn.f32 	%f2010, %f1741, %f1793, %f1946;
	fma.rn.f32 	%f2011, %f1745, %f1765, %f1947;
	fma.rn.f32 	%f2012, %f1745, %f1769, %f1948;
	fma.rn.f32 	%f2013, %f1745, %f1773, %f1949;
	fma.rn.f32 	%f2014, %f1745, %f1777, %f1950;
	fma.rn.f32 	%f2015, %f1745, %f1781, %f1951;
	fma.rn.f32 	%f2016, %f1745, %f1785, %f1952;
	fma.rn.f32 	%f2017, %f1745, %f1789, %f1953;
	fma.rn.f32 	%f2018, %f1745, %f1793, %f1954;
	fma.rn.f32 	%f2019, %f1749, %f1765, %f1955;
	fma.rn.f32 	%f2020, %f1749, %f1769, %f1956;
	fma.rn.f32 	%f2021, %f1749, %f1773, %f1957;
	fma.rn.f32 	%f2022, %f1749, %f1777, %f1958;
	fma.rn.f32 	%f2023, %f1749, %f1781, %f1959;
	fma.rn.f32 	%f2024, %f1749, %f1785, %f1960;
	fma.rn.f32 	%f2025, %f1749, %f1789, %f1961;
	fma.rn.f32 	%f2026, %f1749, %f1793, %f1962;
	fma.rn.f32 	%f2027, %f1753, %f1765, %f1963;
	fma.rn.f32 	%f2028, %f1753, %f1769, %f1964;
	fma.rn.f32 	%f2029, %f1753, %f1773, %f1965;
	fma.rn.f32 	%f2030, %f1753, %f1777, %f1966;
	fma.rn.f32 	%f2031, %f1753, %f1781, %f1967;
	fma.rn.f32 	%f2032, %f1753, %f1785, %f1968;
	fma.rn.f32 	%f2033, %f1753, %f1789, %f1969;
	fma.rn.f32 	%f2034, %f1753, %f1793, %f1970;
	fma.rn.f32 	%f2035, %f1757, %f1765, %f1971;
	fma.rn.f32 	%f2036, %f1757, %f1769, %f1972;
	fma.rn.f32 	%f2037, %f1757, %f1773, %f1973;
	fma.rn.f32 	%f2038, %f1757, %f1777, %f1974;
	fma.rn.f32 	%f2039, %f1757, %f1781, %f1975;
	fma.rn.f32 	%f2040, %f1757, %f1785, %f1976;
	fma.rn.f32 	%f2041, %f1757, %f1789, %f1977;
	fma.rn.f32 	%f2042, %f1757, %f1793, %f1978;
	fma.rn.f32 	%f2043, %f1761, %f1765, %f1979;
	fma.rn.f32 	%f2044, %f1761, %f1769, %f1980;
	fma.rn.f32 	%f2045, %f1761, %f1773, %f1981;
	fma.rn.f32 	%f2046, %f1761, %f1777, %f1982;
	fma.rn.f32 	%f2047, %f1761, %f1781, %f1983;
	fma.rn.f32 	%f2048, %f1761, %f1785, %f1984;
	fma.rn.f32 	%f2049, %f1761, %f1789, %f1985;
	fma.rn.f32 	%f2050, %f1761, %f1793, %f1986;
	ld.shared.v4.f32 	{%f2051, %f2052, %f2053, %f2054}, [%r176+96];
	ld.shared.v4.f32 	{%f2055, %f2056, %f2057, %f2058}, [%r176+224];
	ld.shared.v4.f32 	{%f2059, %f2060, %f2061, %f2062}, [%r176+352];
	ld.shared.v4.f32 	{%f2063, %f2064, %f2065, %f2066}, [%r176+480];
	ld.shared.v4.f32 	{%f2067, %f2068, %f2069, %f2070}, [%r176+608];
	ld.shared.v4.f32 	{%f2071, %f2072, %f2073, %f2074}, [%r176+736];
	ld.shared.v4.f32 	{%f2075, %f2076, %f2077, %f2078}, [%r176+864];
	ld.shared.v4.f32 	{%f2079, %f2080, %f2081, %f2082}, [%r176+992];
	ld.shared.v4.f32 	{%f2083, %f2084, %f2085, %f2086}, [%r179+49248];
	ld.shared.v4.f32 	{%f2087, %f2088, %f2089, %f2090}, [%r179+49376];
	ld.shared.v4.f32 	{%f2091, %f2092, %f2093, %f2094}, [%r179+49504];
	ld.shared.v4.f32 	{%f2095, %f2096, %f2097, %f2098}, [%r179+49632];
	ld.shared.v4.f32 	{%f2099, %f2100, %f2101, %f2102}, [%r179+49760];
	ld.shared.v4.f32 	{%f2103, %f2104, %f2105, %f2106}, [%r179+49888];
	ld.shared.v4.f32 	{%f2107, %f2108, %f2109, %f2110}, [%r179+50016];
	ld.shared.v4.f32 	{%f2111, %f2112, %f2113, %f2114}, [%r179+50144];
	fma.rn.f32 	%f2115, %f1734, %f1766, %f1987;
	fma.rn.f32 	%f2116, %f1734, %f1770, %f1988;
	fma.rn.f32 	%f2117, %f1734, %f1774, %f1989;
	fma.rn.f32 	%f2118, %f1734, %f1778, %f1990;
	fma.rn.f32 	%f2119, %f1734, %f1782, %f1991;
	fma.rn.f32 	%f2120, %f1734, %f1786, %f1992;
	fma.rn.f32 	%f2121, %f1734, %f1790, %f1993;
	fma.rn.f32 	%f2122, %f1734, %f1794, %f1994;
	fma.rn.f32 	%f2123, %f1738, %f1766, %f1995;
	fma.rn.f32 	%f2124, %f1738, %f1770, %f1996;
	fma.rn.f32 	%f2125, %f1738, %f1774, %f1997;
	fma.rn.f32 	%f2126, %f1738, %f1778, %f1998;
	fma.rn.f32 	%f2127, %f1738, %f1782, %f1999;
	fma.rn.f32 	%f2128, %f1738, %f1786, %f2000;
	fma.rn.f32 	%f2129, %f1738, %f1790, %f2001;
	fma.rn.f32 	%f2130, %f1738, %f1794, %f2002;
	fma.rn.f32 	%f2131, %f1742, %f1766, %f2003;
	fma.rn.f32 	%f2132, %f1742, %f1770, %f2004;
	fma.rn.f32 	%f2133, %f1742, %f1774, %f2005;
	fma.rn.f32 	%f2134, %f1742, %f1778, %f2006;
	fma.rn.f32 	%f2135, %f1742, %f1782, %f2007;
	fma.rn.f32 	%f2136, %f1742, %f1786, %f2008;
	fma.rn.f32 	%f2137, %f1742, %f1790, %f2009;
	fma.rn.f32 	%f2138, %f1742, %f1794, %f2010;
	fma.rn.f32 	%f2139, %f1746, %f1766, %f2011;
	fma.rn.f32 	%f2140, %f1746, %f1770, %f2012;
	fma.rn.f32 	%f2141, %f1746, %f1774, %f2013;
	fma.rn.f32 	%f2142, %f1746, %f1778, %f2014;
	fma.rn.f32 	%f2143, %f1746, %f1782, %f2015;
	fma.rn.f32 	%f2144, %f1746, %f1786, %f2016;
	fma.rn.f32 	%f2145, %f1746, %f1790, %f2017;
	fma.rn.f32 	%f2146, %f1746, %f1794, %f2018;
	fma.rn.f32 	%f2147, %f1750, %f1766, %f2019;
	fma.rn.f32 	%f2148, %f1750, %f1770, %f2020;
	fma.rn.f32 	%f2149, %f1750, %f1774, %f2021;
	fma.rn.f32 	%f2150, %f1750, %f1778, %f2022;
	fma.rn.f32 	%f2151, %f1750, %f1782, %f2023;
	fma.rn.f32 	%f2152, %f1750, %f1786, %f2024;
	fma.rn.f32 	%f2153, %f1750, %f1790, %f2025;
	fma.rn.f32 	%f2154, %f1750, %f1794, %f2026;
	fma.rn.f32 	%f2155, %f1754, %f1766, %f2027;
	fma.rn.f32 	%f2156, %f1754, %f1770, %f2028;
	fma.rn.f32 	%f2157, %f1754, %f1774, %f2029;
	fma.rn.f32 	%f2158, %f1754, %f1778, %f2030;
	fma.rn.f32 	%f2159, %f1754, %f1782, %f2031;
	fma.rn.f32 	%f2160, %f1754, %f1786, %f2032;
	fma.rn.f32 	%f2161, %f1754, %f1790, %f2033;
	fma.rn.f32 	%f2162, %f1754, %f1794, %f2034;
	fma.rn.f32 	%f2163, %f1758, %f1766, %f2035;
	fma.rn.f32 	%f2164, %f1758, %f1770, %f2036;
	fma.rn.f32 	%f2165, %f1758, %f1774, %f2037;
	fma.rn.f32 	%f2166, %f1758, %f1778, %f2038;
	fma.rn.f32 	%f2167, %f1758, %f1782, %f2039;
	fma.rn.f32 	%f2168, %f1758, %f1786, %f2040;
	fma.rn.f32 	%f2169, %f1758, %f1790, %f2041;
	fma.rn.f32 	%f2170, %f1758, %f1794, %f2042;
	fma.rn.f32 	%f2171, %f1762, %f1766, %f2043;
	fma.rn.f32 	%f2172, %f1762, %f1770, %f2044;
	fma.rn.f32 	%f2173, %f1762, %f1774, %f2045;
	fma.rn.f32 	%f2174, %f1762, %f1778, %f2046;
	fma.rn.f32 	%f2175, %f1762, %f1782, %f2047;
	fma.rn.f32 	%f2176, %f1762, %f1786, %f2048;
	fma.rn.f32 	%f2177, %f1762, %f1790, %f2049;
	fma.rn.f32 	%f2178, %f1762, %f1794, %f2050;
	fma.rn.f32 	%f2179, %f2051, %f2083, %f2115;
	fma.rn.f32 	%f2180, %f2051, %f2087, %f2116;
	fma.rn.f32 	%f2181, %f2051, %f2091, %f2117;
	fma.rn.f32 	%f2182, %f2051, %f2095, %f2118;
	fma.rn.f32 	%f2183, %f2051, %f2099, %f2119;
	fma.rn.f32 	%f2184, %f2051, %f2103, %f2120;
	fma.rn.f32 	%f2185, %f2051, %f2107, %f2121;
	fma.rn.f32 	%f2186, %f2051, %f2111, %f2122;
	fma.rn.f32 	%f2187, %f2055, %f2083, %f2123;
	fma.rn.f32 	%f2188, %f2055, %f2087, %f2124;
	fma.rn.f32 	%f2189, %f2055, %f2091, %f2125;
	fma.rn.f32 	%f2190, %f2055, %f2095, %f2126;
	fma.rn.f32 	%f2191, %f2055, %f2099, %f2127;
	fma.rn.f32 	%f2192, %f2055, %f2103, %f2128;
	fma.rn.f32 	%f2193, %f2055, %f2107, %f2129;
	fma.rn.f32 	%f2194, %f2055, %f2111, %f2130;
	fma.rn.f32 	%f2195, %f2059, %f2083, %f2131;
	fma.rn.f32 	%f2196, %f2059, %f2087, %f2132;
	fma.rn.f32 	%f2197, %f2059, %f2091, %f2133;
	fma.rn.f32 	%f2198, %f2059, %f2095, %f2134;
	fma.rn.f32 	%f2199, %f2059, %f2099, %f2135;
	fma.rn.f32 	%f2200, %f2059, %f2103, %f2136;
	fma.rn.f32 	%f2201, %f2059, %f2107, %f2137;
	fma.rn.f32 	%f2202, %f2059, %f2111, %f2138;
	fma.rn.f32 	%f2203, %f2063, %f2083, %f2139;
	fma.rn.f32 	%f2204, %f2063, %f2087, %f2140;
	fma.rn.f32 	%f2205, %f2063, %f2091, %f2141;
	fma.rn.f32 	%f2206, %f2063, %f2095, %f2142;
	fma.rn.f32 	%f2207, %f2063, %f2099, %f2143;
	fma.rn.f32 	%f2208, %f2063, %f2103, %f2144;
	fma.rn.f32 	%f2209, %f2063, %f2107, %f2145;
	fma.rn.f32 	%f2210, %f2063, %f2111, %f2146;
	fma.rn.f32 	%f2211, %f2067, %f2083, %f2147;
	fma.rn.f32 	%f2212, %f2067, %f2087, %f2148;
	fma.rn.f32 	%f2213, %f2067, %f2091, %f2149;
	fma.rn.f32 	%f2214, %f2067, %f2095, %f2150;
	fma.rn.f32 	%f2215, %f2067, %f2099, %f2151;
	fma.rn.f32 	%f2216, %f2067, %f2103, %f2152;
	fma.rn.f32 	%f2217, %f2067, %f2107, %f2153;
	fma.rn.f32 	%f2218, %f2067, %f2111, %f2154;
	fma.rn.f32 	%f2219, %f2071, %f2083, %f2155;
	fma.rn.f32 	%f2220, %f2071, %f2087, %f2156;
	fma.rn.f32 	%f2221, %f2071, %f2091, %f2157;
	fma.rn.f32 	%f2222, %f2071, %f2095, %f2158;
	fma.rn.f32 	%f2223, %f2071, %f2099, %f2159;
	fma.rn.f32 	%f2224, %f2071, %f2103, %f2160;
	fma.rn.f32 	%f2225, %f2071, %f2107, %f2161;
	fma.rn.f32 	%f2226, %f2071, %f2111, %f2162;
	fma.rn.f32 	%f2227, %f2075, %f2083, %f2163;
	fma.rn.f32 	%f2228, %f2075, %f2087, %f2164;
	fma.rn.f32 	%f2229, %f2075, %f2091, %f2165;
	fma.rn.f32 	%f2230, %f2075, %f2095, %f2166;
	fma.rn.f32 	%f2231, %f2075, %f2099, %f2167;
	fma.rn.f32 	%f2232, %f2075, %f2103, %f2168;
	fma.rn.f32 	%f2233, %f2075, %f2107, %f2169;
	fma.rn.f32 	%f2234, %f2075, %f2111, %f2170;
	fma.rn.f32 	%f2235, %f2079, %f2083, %f2171;
	fma.rn.f32 	%f2236, %f2079, %f2087, %f2172;
	fma.rn.f32 	%f2237, %f2079, %f2091, %f2173;
	fma.rn.f32 	%f2238, %f2079, %f2095, %f2174;
	fma.rn.f32 	%f2239, %f2079, %f2099, %f2175;
	fma.rn.f32 	%f2240, %f2079, %f2103, %f2176;
	fma.rn.f32 	%f2241, %f2079, %f2107, %f2177;
	fma.rn.f32 	%f2242, %f2079, %f2111, %f2178;
	fma.rn.f32 	%f2243, %f2052, %f2084, %f2179;
	fma.rn.f32 	%f2244, %f2052, %f2088, %f2180;
	fma.rn.f32 	%f2245, %f2052, %f2092, %f2181;
	fma.rn.f32 	%f2246, %f2052, %f2096, %f2182;
	fma.rn.f32 	%f2247, %f2052, %f2100, %f2183;
	fma.rn.f32 	%f2248, %f2052, %f2104, %f2184;
	fma.rn.f32 	%f2249, %f2052, %f2108, %f2185;
	fma.rn.f32 	%f2250, %f2052, %f2112, %f2186;
	fma.rn.f32 	%f2251, %f2056, %f2084, %f2187;
	fma.rn.f32 	%f2252, %f2056, %f2088, %f2188;
	fma.rn.f32 	%f2253, %f2056, %f2092, %f2189;
	fma.rn.f32 	%f2254, %f2056, %f2096, %f2190;
	fma.rn.f32 	%f2255, %f2056, %f2100, %f2191;
	fma.rn.f32 	%f2256, %f2056, %f2104, %f2192;
	fma.rn.f32 	%f2257, %f2056, %f2108, %f2193;
	fma.rn.f32 	%f2258, %f2056, %f2112, %f2194;
	fma.rn.f32 	%f2259, %f2060, %f2084, %f2195;
	fma.rn.f32 	%f2260, %f2060, %f2088, %f2196;
	fma.rn.f32 	%f2261, %f2060, %f2092, %f2197;
	fma.rn.f32 	%f2262, %f2060, %f2096, %f2198;
	fma.rn.f32 	%f2263, %f2060, %f2100, %f2199;
	fma.rn.f32 	%f2264, %f2060, %f2104, %f2200;
	fma.rn.f32 	%f2265, %f2060, %f2108, %f2201;
	fma.rn.f32 	%f2266, %f2060, %f2112, %f2202;
	fma.rn.f32 	%f2267, %f2064, %f2084, %f2203;
	fma.rn.f32 	%f2268, %f2064, %f2088, %f2204;
	fma.rn.f32 	%f2269, %f2064, %f2092, %f2205;
	fma.rn.f32 	%f2270, %f2064, %f2096, %f2206;
	fma.rn.f32 	%f2271, %f2064, %f2100, %f2207;
	fma.rn.f32 	%f2272, %f2064, %f2104, %f2208;
	fma.rn.f32 	%f2273, %f2064, %f2108, %f2209;
	fma.rn.f32 	%f2274, %f2064, %f2112, %f2210;
	fma.rn.f32 	%f2275, %f2068, %f2084, %f2211;
	fma.rn.f32 	%f2276, %f2068, %f2088, %f2212;
	fma.rn.f32 	%f2277, %f2068, %f2092, %f2213;
	fma.rn.f32 	%f2278, %f2068, %f2096, %f2214;
	fma.rn.f32 	%f2279, %f2068, %f2100, %f2215;
	fma.rn.f32 	%f2280, %f2068, %f2104, %f2216;
	fma.rn.f32 	%f2281, %f2068, %f2108, %f2217;
	fma.rn.f32 	%f2282, %f2068, %f2112, %f2218;
	fma.rn.f32 	%f2283, %f2072, %f2084, %f2219;
	fma.rn.f32 	%f2284, %f2072, %f2088, %f2220;
	fma.rn.f32 	%f2285, %f2072, %f2092, %f2221;
	fma.rn.f32 	%f2286, %f2072, %f2096, %f2222;
	fma.rn.f32 	%f2287, %f2072, %f2100, %f2223;
	fma.rn.f32 	%f2288, %f2072, %f2104, %f2224;
	fma.rn.f32 	%f2289, %f2072, %f2108, %f2225;
	fma.rn.f32 	%f2290, %f2072, %f2112, %f2226;
	fma.rn.f32 	%f2291, %f2076, %f2084, %f2227;
	fma.rn.f32 	%f2292, %f2076, %f2088, %f2228;
	fma.rn.f32 	%f2293, %f2076, %f2092, %f2229;
	fma.rn.f32 	%f2294, %f2076, %f2096, %f2230;
	fma.rn.f32 	%f2295, %f2076, %f2100, %f2231;
	fma.rn.f32 	%f2296, %f2076, %f2104, %f2232;
	fma.rn.f32 	%f2297, %f2076, %f2108, %f2233;
	fma.rn.f32 	%f2298, %f2076, %f2112, %f2234;
	fma.rn.f32 	%f2299, %f2080, %f2084, %f2235;
	fma.rn.f32 	%f2300, %f2080, %f2088, %f2236;
	fma.rn.f32 	%f2301, %f2080, %f2092, %f2237;
	fma.rn.f32 	%f2302, %f2080, %f2096, %f2238;
	fma.rn.f32 	%f2303, %f2080, %f2100, %f2239;
	fma.rn.f32 	%f2304, %f2080, %f2104, %f2240;
	fma.rn.f32 	%f2305, %f2080, %f2108, %f2241;
	fma.rn.f32 	%f2306, %f2080, %f2112, %f2242;
	fma.rn.f32 	%f2307, %f2053, %f2085, %f2243;
	fma.rn.f32 	%f2308, %f2053, %f2089, %f2244;
	fma.rn.f32 	%f2309, %f2053, %f2093, %f2245;
	fma.rn.f32 	%f2310, %f2053, %f2097, %f2246;
	fma.rn.f32 	%f2311, %f2053, %f2101, %f2247;
	fma.rn.f32 	%f2312, %f2053, %f2105, %f2248;
	fma.rn.f32 	%f2313, %f2053, %f2109, %f2249;
	fma.rn.f32 	%f2314, %f2053, %f2113, %f2250;
	fma.rn.f32 	%f2315, %f2057, %f2085, %f2251;
	fma.rn.f32 	%f2316, %f2057, %f2089, %f2252;
	fma.rn.f32 	%f2317, %f2057, %f2093, %f2253;
	fma.rn.f32 	%f2318, %f2057, %f2097, %f2254;
	fma.rn.f32 	%f2319, %f2057, %f2101, %f2255;
	fma.rn.f32 	%f2320, %f2057, %f2105, %f2256;
	fma.rn.f32 	%f2321, %f2057, %f2109, %f2257;
	fma.rn.f32 	%f2322, %f2057, %f2113, %f2258;
	fma.rn.f32 	%f2323, %f2061, %f2085, %f2259;
	fma.rn.f32 	%f2324, %f2061, %f2089, %f2260;
	fma.rn.f32 	%f2325, %f2061, %f2093, %f2261;
	fma.rn.f32 	%f2326, %f2061, %f2097, %f2262;
	fma.rn.f32 	%f2327, %f2061, %f2101, %f2263;
	fma.rn.f32 	%f2328, %f2061, %f2105, %f2264;
	fma.rn.f32 	%f2329, %f2061, %f2109, %f2265;
	fma.rn.f32 	%f2330, %f2061, %f2113, %f2266;
	fma.rn.f32 	%f2331, %f2065, %f2085, %f2267;
	fma.rn.f32 	%f2332, %f2065, %f2089, %f2268;
	fma.rn.f32 	%f2333, %f2065, %f2093, %f2269;
	fma.rn.f32 	%f2334, %f2065, %f2097, %f2270;
	fma.rn.f32 	%f2335, %f2065, %f2101, %f2271;
	fma.rn.f32 	%f2336, %f2065, %f2105, %f2272;
	fma.rn.f32 	%f2337, %f2065, %f2109, %f2273;
	fma.rn.f32 	%f2338, %f2065, %f2113, %f2274;
	fma.rn.f32 	%f2339, %f2069, %f2085, %f2275;
	fma.rn.f32 	%f2340, %f2069, %f2089, %f2276;
	fma.rn.f32 	%f2341, %f2069, %f2093, %f2277;
	fma.rn.f32 	%f2342, %f2069, %f2097, %f2278;
	fma.rn.f32 	%f2343, %f2069, %f2101, %f2279;
	fma.rn.f32 	%f2344, %f2069, %f2105, %f2280;
	fma.rn.f32 	%f2345, %f2069, %f2109, %f2281;
	fma.rn.f32 	%f2346, %f2069, %f2113, %f2282;
	fma.rn.f32 	%f2347, %f2073, %f2085, %f2283;
	fma.rn.f32 	%f2348, %f2073, %f2089, %f2284;
	fma.rn.f32 	%f2349, %f2073, %f2093, %f2285;
	fma.rn.f32 	%f2350, %f2073, %f2097, %f2286;
	fma.rn.f32 	%f2351, %f2073, %f2101, %f2287;
	fma.rn.f32 	%f2352, %f2073, %f2105, %f2288;
	fma.rn.f32 	%f2353, %f2073, %f2109, %f2289;
	fma.rn.f32 	%f2354, %f2073, %f2113, %f2290;
	fma.rn.f32 	%f2355, %f2077, %f2085, %f2291;
	fma.rn.f32 	%f2356, %f2077, %f2089, %f2292;
	fma.rn.f32 	%f2357, %f2077, %f2093, %f2293;
	fma.rn.f32 	%f2358, %f2077, %f2097, %f2294;
	fma.rn.f32 	%f2359, %f2077, %f2101, %f2295;
	fma.rn.f32 	%f2360, %f2077, %f2105, %f2296;
	fma.rn.f32 	%f2361, %f2077, %f2109, %f2297;
	fma.rn.f32 	%f2362, %f2077, %f2113, %f2298;
	fma.rn.f32 	%f2363, %f2081, %f2085, %f2299;
	fma.rn.f32 	%f2364, %f2081, %f2089, %f2300;
	fma.rn.f32 	%f2365, %f2081, %f2093, %f2301;
	fma.rn.f32 	%f2366, %f2081, %f2097, %f2302;
	fma.rn.f32 	%f2367, %f2081, %f2101, %f2303;
	fma.rn.f32 	%f2368, %f2081, %f2105, %f2304;
	fma.rn.f32 	%f2369, %f2081, %f2109, %f2305;
	fma.rn.f32 	%f2370, %f2081, %f2113, %f2306;
	ld.shared.v4.f32 	{%f2371, %f2372, %f2373, %f2374}, [%r176+112];
	ld.shared.v4.f32 	{%f2375, %f2376, %f2377, %f2378}, [%r176+240];
	ld.shared.v4.f32 	{%f2379, %f2380, %f2381, %f2382}, [%r176+368];
	ld.shared.v4.f32 	{%f2383, %f2384, %f2385, %f2386}, [%r176+496];
	ld.shared.v4.f32 	{%f2387, %f2388, %f2389, %f2390}, [%r176+624];
	ld.shared.v4.f32 	{%f2391, %f2392, %f2393, %f2394}, [%r176+752];
	ld.shared.v4.f32 	{%f2395, %f2396, %f2397, %f2398}, [%r176+880];
	ld.shared.v4.f32 	{%f2399, %f2400, %f2401, %f2402}, [%r176+1008];
	ld.shared.v4.f32 	{%f2403, %f2404, %f2405, %f2406}, [%r179+49264];
	ld.shared.v4.f32 	{%f2407, %f2408, %f2409, %f2410}, [%r179+49392];
	ld.shared.v4.f32 	{%f2411, %f2412, %f2413, %f2414}, [%r179+49520];
	ld.shared.v4.f32 	{%f2415, %f2416, %f2417, %f2418}, [%r179+49648];
	ld.shared.v4.f32 	{%f2419, %f2420, %f2421, %f2422}, [%r179+49776];
	ld.shared.v4.f32 	{%f2423, %f2424, %f2425, %f2426}, [%r179+49904];
	ld.shared.v4.f32 	{%f2427, %f2428, %f2429, %f2430}, [%r179+50032];
	ld.shared.v4.f32 	{%f2431, %f2432, %f2433, %f2434}, [%r179+50160];
	fma.rn.f32 	%f2435, %f2054, %f2086, %f2307;
	fma.rn.f32 	%f2436, %f2054, %f2090, %f2308;
	fma.rn.f32 	%f2437, %f2054, %f2094, %f2309;
	fma.rn.f32 	%f2438, %f2054, %f2098, %f2310;
	fma.rn.f32 	%f2439, %f2054, %f2102, %f2311;
	fma.rn.f32 	%f2440, %f2054, %f2106, %f2312;
	fma.rn.f32 	%f2441, %f2054, %f2110, %f2313;
	fma.rn.f32 	%f2442, %f2054, %f2114, %f2314;
	fma.rn.f32 	%f2443, %f2058, %f2086, %f2315;
	fma.rn.f32 	%f2444, %f2058, %f2090, %f2316;
	fma.rn.f32 	%f2445, %f2058, %f2094, %f2317;
	fma.rn.f32 	%f2446, %f2058, %f2098, %f2318;
	fma.rn.f32 	%f2447, %f2058, %f2102, %f2319;
	fma.rn.f32 	%f2448, %f2058, %f2106, %f2320;
	fma.rn.f32 	%f2449, %f2058, %f2110, %f2321;
	fma.rn.f32 	%f2450, %f2058, %f2114, %f2322;
	fma.rn.f32 	%f2451, %f2062, %f2086, %f2323;
	fma.rn.f32 	%f2452, %f2062, %f2090, %f2324;
	fma.rn.f32 	%f2453, %f2062, %f2094, %f2325;
	fma.rn.f32 	%f2454, %f2062, %f2098, %f2326;
	fma.rn.f32 	%f2455, %f2062, %f2102, %f2327;
	fma.rn.f32 	%f2456, %f2062, %f2106, %f2328;
	fma.rn.f32 	%f2457, %f2062, %f2110, %f2329;
	fma.rn.f32 	%f2458, %f2062, %f2114, %f2330;
	fma.rn.f32 	%f2459, %f2066, %f2086, %f2331;
	fma.rn.f32 	%f2460, %f2066, %f2090, %f2332;
	fma.rn.f32 	%f2461, %f2066, %f2094, %f2333;
	fma.rn.f32 	%f2462, %f2066, %f2098, %f2334;
	fma.rn.f32 	%f2463, %f2066, %f2102, %f2335;
	fma.rn.f32 	%f2464, %f2066, %f2106, %f2336;
	fma.rn.f32 	%f2465, %f2066, %f2110, %f2337;
	fma.rn.f32 	%f2466, %f2066, %f2114, %f2338;
	fma.rn.f32 	%f2467, %f2070, %f2086, %f2339;
	fma.rn.f32 	%f2468, %f2070, %f2090, %f2340;
	fma.rn.f32 	%f2469, %f2070, %f2094, %f2341;
	fma.rn.f32 	%f2470, %f2070, %f2098, %f2342;
	fma.rn.f32 	%f2471, %f2070, %f2102, %f2343;
	fma.rn.f32 	%f2472, %f2070, %f2106, %f2344;
	fma.rn.f32 	%f2473, %f2070, %f2110, %f2345;
	fma.rn.f32 	%f2474, %f2070, %f2114, %f2346;
	fma.rn.f32 	%f2475, %f2074, %f2086, %f2347;
	fma.rn.f32 	%f2476, %f2074, %f2090, %f2348;
	fma.rn.f32 	%f2477, %f2074, %f2094, %f2349;
	fma.rn.f32 	%f2478, %f2074, %f2098, %f2350;
	fma.rn.f32 	%f2479, %f2074, %f2102, %f2351;
	fma.rn.f32 	%f2480, %f2074, %f2106, %f2352;
	fma.rn.f32 	%f2481, %f2074, %f2110, %f2353;
	fma.rn.f32 	%f2482, %f2074, %f2114, %f2354;
	fma.rn.f32 	%f2483, %f2078, %f2086, %f2355;
	fma.rn.f32 	%f2484, %f2078, %f2090, %f2356;
	fma.rn.f32 	%f2485, %f2078, %f2094, %f2357;
	fma.rn.f32 	%f2486, %f2078, %f2098, %f2358;
	fma.rn.f32 	%f2487, %f2078, %f2102, %f2359;
	fma.rn.f32 	%f2488, %f2078, %f2106, %f2360;
	fma.rn.f32 	%f2489, %f2078, %f2110, %f2361;
	fma.rn.f32 	%f2490, %f2078, %f2114, %f2362;
	fma.rn.f32 	%f2491, %f2082, %f2086, %f2363;
	fma.rn.f32 	%f2492, %f2082, %f2090, %f2364;
	fma.rn.f32 	%f2493, %f2082, %f2094, %f2365;
	fma.rn.f32 	%f2494, %f2082, %f2098, %f2366;
	fma.rn.f32 	%f2495, %f2082, %f2102, %f2367;
	fma.rn.f32 	%f2496, %f2082, %f2106, %f2368;
	fma.rn.f32 	%f2497, %f2082, %f2110, %f2369;
	fma.rn.f32 	%f2498, %f2082, %f2114, %f2370;
	fma.rn.f32 	%f2499, %f2371, %f2403, %f2435;
	fma.rn.f32 	%f2500, %f2371, %f2407, %f2436;
	fma.rn.f32 	%f2501, %f2371, %f2411, %f2437;
	fma.rn.f32 	%f2502, %f2371, %f2415, %f2438;
	fma.rn.f32 	%f2503, %f2371, %f2419, %f2439;
	fma.rn.f32 	%f2504, %f2371, %f2423, %f2440;
	fma.rn.f32 	%f2505, %f2371, %f2427, %f2441;
	fma.rn.f32 	%f2506, %f2371, %f2431, %f2442;
	fma.rn.f32 	%f2507, %f2375, %f2403, %f2443;
	fma.rn.f32 	%f2508, %f2375, %f2407, %f2444;
	fma.rn.f32 	%f2509, %f2375, %f2411, %f2445;
	fma.rn.f32 	%f2510, %f2375, %f2415, %f2446;
	fma.rn.f32 	%f2511, %f2375, %f2419, %f2447;
	fma.rn.f32 	%f2512, %f2375, %f2423, %f2448;
	fma.rn.f32 	%f2513, %f2375, %f2427, %f2449;
	fma.rn.f32 	%f2514, %f2375, %f2431, %f2450;
	fma.rn.f32 	%f2515, %f2379, %f2403, %f2451;
	fma.rn.f32 	%f2516, %f2379, %f2407, %f2452;
	fma.rn.f32 	%f2517, %f2379, %f2411, %f2453;
	fma.rn.f32 	%f2518, %f2379, %f2415, %f2454;
	fma.rn.f32 	%f2519, %f2379, %f2419, %f2455;
	fma.rn.f32 	%f2520, %f2379, %f2423, %f2456;
	fma.rn.f32 	%f2521, %f2379, %f2427, %f2457;
	fma.rn.f32 	%f2522, %f2379, %f2431, %f2458;
	fma.rn.f32 	%f2523, %f2383, %f2403, %f2459;
	fma.rn.f32 	%f2524, %f2383, %f2407, %f2460;
	fma.rn.f32 	%f2525, %f2383, %f2411, %f2461;
	fma.rn.f32 	%f2526, %f2383, %f2415, %f2462;
	fma.rn.f32 	%f2527, %f2383, %f2419, %f2463;
	fma.rn.f32 	%f2528, %f2383, %f2423, %f2464;
	fma.rn.f32 	%f2529, %f2383, %f2427, %f2465;
	fma.rn.f32 	%f2530, %f2383, %f2431, %f2466;
	fma.rn.f32 	%f2531, %f2387, %f2403, %f2467;
	fma.rn.f32 	%f2532, %f2387, %f2407, %f2468;
	fma.rn.f32 	%f2533, %f2387, %f2411, %f2469;
	fma.rn.f32 	%f2534, %f2387, %f2415, %f2470;
	fma.rn.f32 	%f2535, %f2387, %f2419, %f2471;
	fma.rn.f32 	%f2536, %f2387, %f2423, %f2472;
	fma.rn.f32 	%f2537, %f2387, %f2427, %f2473;
	fma.rn.f32 	%f2538, %f2387, %f2431, %f2474;
	fma.rn.f32 	%f2539, %f2391, %f2403, %f2475;
	fma.rn.f32 	%f2540, %f2391, %f2407, %f2476;
	fma.rn.f32 	%f2541, %f2391, %f2411, %f2477;
	fma.rn.f32 	%f2542, %f2391, %f2415, %f2478;
	fma.rn.f32 	%f2543, %f2391, %f2419, %f2479;
	fma.rn.f32 	%f2544, %f2391, %f2423, %f2480;
	fma.rn.f32 	%f2545, %f2391, %f2427, %f2481;
	fma.rn.f32 	%f2546, %f2391, %f2431, %f2482;
	fma.rn.f32 	%f2547, %f2395, %f2403, %f2483;
	fma.rn.f32 	%f2548, %f2395, %f2407, %f2484;
	fma.rn.f32 	%f2549, %f2395, %f2411, %f2485;
	fma.rn.f32 	%f2550, %f2395, %f2415, %f2486;
	fma.rn.f32 	%f2551, %f2395, %f2419, %f2487;
	fma.rn.f32 	%f2552, %f2395, %f2423, %f2488;
	fma.rn.f32 	%f2553, %f2395, %f2427, %f2489;
	fma.rn.f32 	%f2554, %f2395, %f2431, %f2490;
	fma.rn.f32 	%f2555, %f2399, %f2403, %f2491;
	fma.rn.f32 	%f2556, %f2399, %f2407, %f2492;
	fma.rn.f32 	%f2557, %f2399, %f2411, %f2493;
	fma.rn.f32 	%f2558, %f2399, %f2415, %f2494;
	fma.rn.f32 	%f2559, %f2399, %f2419, %f2495;
	fma.rn.f32 	%f2560, %f2399, %f2423, %f2496;
	fma.rn.f32 	%f2561, %f2399, %f2427, %f2497;
	fma.rn.f32 	%f2562, %f2399, %f2431, %f2498;
	fma.rn.f32 	%f2563, %f2372, %f2404, %f2499;
	fma.rn.f32 	%f2564, %f2372, %f2408, %f2500;
	fma.rn.f32 	%f2565, %f2372, %f2412, %f2501;
	fma.rn.f32 	%f2566, %f2372, %f2416, %f2502;
	fma.rn.f32 	%f2567, %f2372, %f2420, %f2503;
	fma.rn.f32 	%f2568, %f2372, %f2424, %f2504;
	fma.rn.f32 	%f2569, %f2372, %f2428, %f2505;
	fma.rn.f32 	%f2570, %f2372, %f2432, %f2506;
	fma.rn.f32 	%f2571, %f2376, %f2404, %f2507;
	fma.rn.f32 	%f2572, %f2376, %f2408, %f2508;
	fma.rn.f32 	%f2573, %f2376, %f2412, %f2509;
	fma.rn.f32 	%f2574, %f2376, %f2416, %f2510;
	fma.rn.f32 	%f2575, %f2376, %f2420, %f2511;
	fma.rn.f32 	%f2576, %f2376, %f2424, %f2512;
	fma.rn.f32 	%f2577, %f2376, %f2428, %f2513;
	fma.rn.f32 	%f2578, %f2376, %f2432, %f2514;
	fma.rn.f32 	%f2579, %f2380, %f2404, %f2515;
	fma.rn.f32 	%f2580, %f2380, %f2408, %f2516;
	fma.rn.f32 	%f2581, %f2380, %f2412, %f2517;
	fma.rn.f32 	%f2582, %f2380, %f2416, %f2518;
	fma.rn.f32 	%f2583, %f2380, %f2420, %f2519;
	fma.rn.f32 	%f2584, %f2380, %f2424, %f2520;
	fma.rn.f32 	%f2585, %f2380, %f2428, %f2521;
	fma.rn.f32 	%f2586, %f2380, %f2432, %f2522;
	fma.rn.f32 	%f2587, %f2384, %f2404, %f2523;
	fma.rn.f32 	%f2588, %f2384, %f2408, %f2524;
	fma.rn.f32 	%f2589, %f2384, %f2412, %f2525;
	fma.rn.f32 	%f2590, %f2384, %f2416, %f2526;
	fma.rn.f32 	%f2591, %f2384, %f2420, %f2527;
	fma.rn.f32 	%f2592, %f2384, %f2424, %f2528;
	fma.rn.f32 	%f2593, %f2384, %f2428, %f2529;
	fma.rn.f32 	%f2594, %f2384, %f2432, %f2530;
	fma.rn.f32 	%f2595, %f2388, %f2404, %f2531;
	fma.rn.f32 	%f2596, %f2388, %f2408, %f2532;
	fma.rn.f32 	%f2597, %f2388, %f2412, %f2533;
	fma.rn.f32 	%f2598, %f2388, %f2416, %f2534;
	fma.rn.f32 	%f2599, %f2388, %f2420, %f2535;
	fma.rn.f32 	%f2600, %f2388, %f2424, %f2536;
	fma.rn.f32 	%f2601, %f2388, %f2428, %f2537;
	fma.rn.f32 	%f2602, %f2388, %f2432, %f2538;
	fma.rn.f32 	%f2603, %f2392, %f2404, %f2539;
	fma.rn.f32 	%f2604, %f2392, %f2408, %f2540;
	fma.rn.f32 	%f2605, %f2392, %f2412, %f2541;
	fma.rn.f32 	%f2606, %f2392, %f2416, %f2542;
	fma.rn.f32 	%f2607, %f2392, %f2420, %f2543;
	fma.rn.f32 	%f2608, %f2392, %f2424, %f2544;
	fma.rn.f32 	%f2609, %f2392, %f2428, %f2545;
	fma.rn.f32 	%f2610, %f2392, %f2432, %f2546;
	fma.rn.f32 	%f2611, %f2396, %f2404, %f2547;
	fma.rn.f32 	%f2612, %f2396, %f2408, %f2548;
	fma.rn.f32 	%f2613, %f2396, %f2412, %f2549;
	fma.rn.f32 	%f2614, %f2396, %f2416, %f2550;
	fma.rn.f32 	%f2615, %f2396, %f2420, %f2551;
	fma.rn.f32 	%f2616, %f2396, %f2424, %f2552;
	fma.rn.f32 	%f2617, %f2396, %f2428, %f2553;
	fma.rn.f32 	%f2618, %f2396, %f2432, %f2554;
	fma.rn.f32 	%f2619, %f2400, %f2404, %f2555;
	fma.rn.f32 	%f2620, %f2400, %f2408, %f2556;
	fma.rn.f32 	%f2621, %f2400, %f2412, %f2557;
	fma.rn.f32 	%f2622, %f2400, %f2416, %f2558;
	fma.rn.f32 	%f2623, %f2400, %f2420, %f2559;
	fma.rn.f32 	%f2624, %f2400, %f2424, %f2560;
	fma.rn.f32 	%f2625, %f2400, %f2428, %f2561;
	fma.rn.f32 	%f2626, %f2400, %f2432, %f2562;
	fma.rn.f32 	%f2627, %f2373, %f2405, %f2563;
	fma.rn.f32 	%f2628, %f2373, %f2409, %f2564;
	fma.rn.f32 	%f2629, %f2373, %f2413, %f2565;
	fma.rn.f32 	%f2630, %f2373, %f2417, %f2566;
	fma.rn.f32 	%f2631, %f2373, %f2421, %f2567;
	fma.rn.f32 	%f2632, %f2373, %f2425, %f2568;
	fma.rn.f32 	%f2633, %f2373, %f2429, %f2569;
	fma.rn.f32 	%f2634, %f2373, %f2433, %f2570;
	fma.rn.f32 	%f2635, %f2377, %f2405, %f2571;
	fma.rn.f32 	%f2636, %f2377, %f2409, %f2572;
	fma.rn.f32 	%f2637, %f2377, %f2413, %f2573;
	fma.rn.f32 	%f2638, %f2377, %f2417, %f2574;
	fma.rn.f32 	%f2639, %f2377, %f2421, %f2575;
	fma.rn.f32 	%f2640, %f2377, %f2425, %f2576;
	fma.rn.f32 	%f2641, %f2377, %f2429, %f2577;
	fma.rn.f32 	%f2642, %f2377, %f2433, %f2578;
	fma.rn.f32 	%f2643, %f2381, %f2405, %f2579;
	fma.rn.f32 	%f2644, %f2381, %f2409, %f2580;
	fma.rn.f32 	%f2645, %f2381, %f2413, %f2581;
	fma.rn.f32 	%f2646, %f2381, %f2417, %f2582;
	fma.rn.f32 	%f2647, %f2381, %f2421, %f2583;
	fma.rn.f32 	%f2648, %f2381, %f2425, %f2584;
	fma.rn.f32 	%f2649, %f2381, %f2429, %f2585;
	fma.rn.f32 	%f2650, %f2381, %f2433, %f2586;
	fma.rn.f32 	%f2651, %f2385, %f2405, %f2587;
	fma.rn.f32 	%f2652, %f2385, %f2409, %f2588;
	fma.rn.f32 	%f2653, %f2385, %f2413, %f2589;
	fma.rn.f32 	%f2654, %f2385, %f2417, %f2590;
	fma.rn.f32 	%f2655, %f2385, %f2421, %f2591;
	fma.rn.f32 	%f2656, %f2385, %f2425, %f2592;
	fma.rn.f32 	%f2657, %f2385, %f2429, %f2593;
	fma.rn.f32 	%f2658, %f2385, %f2433, %f2594;
	fma.rn.f32 	%f2659, %f2389, %f2405, %f2595;
	fma.rn.f32 	%f2660, %f2389, %f2409, %f2596;
	fma.rn.f32 	%f2661, %f2389, %f2413, %f2597;
	fma.rn.f32 	%f2662, %f2389, %f2417, %f2598;
	fma.rn.f32 	%f2663, %f2389, %f2421, %f2599;
	fma.rn.f32 	%f2664, %f2389, %f2425, %f2600;
	fma.rn.f32 	%f2665, %f2389, %f2429, %f2601;
	fma.rn.f32 	%f2666, %f2389, %f2433, %f2602;
	fma.rn.f32 	%f2667, %f2393, %f2405, %f2603;
	fma.rn.f32 	%f2668, %f2393, %f2409, %f2604;
	fma.rn.f32 	%f2669, %f2393, %f2413, %f2605;
	fma.rn.f32 	%f2670, %f2393, %f2417, %f2606;
	fma.rn.f32 	%f2671, %f2393, %f2421, %f2607;
	fma.rn.f32 	%f2672, %f2393, %f2425, %f2608;
	fma.rn.f32 	%f2673, %f2393, %f2429, %f2609;
	fma.rn.f32 	%f2674, %f2393, %f2433, %f2610;
	fma.rn.f32 	%f2675, %f2397, %f2405, %f2611;
	fma.rn.f32 	%f2676, %f2397, %f2409, %f2612;
	fma.rn.f32 	%f2677, %f2397, %f2413, %f2613;
	fma.rn.f32 	%f2678, %f2397, %f2417, %f2614;
	fma.rn.f32 	%f2679, %f2397, %f2421, %f2615;
	fma.rn.f32 	%f2680, %f2397, %f2425, %f2616;
	fma.rn.f32 	%f2681, %f2397, %f2429, %f2617;
	fma.rn.f32 	%f2682, %f2397, %f2433, %f2618;
	fma.rn.f32 	%f2683, %f2401, %f2405, %f2619;
	fma.rn.f32 	%f2684, %f2401, %f2409, %f2620;
	fma.rn.f32 	%f2685, %f2401, %f2413, %f2621;
	fma.rn.f32 	%f2686, %f2401, %f2417, %f2622;
	fma.rn.f32 	%f2687, %f2401, %f2421, %f2623;
	fma.rn.f32 	%f2688, %f2401, %f2425, %f2624;
	fma.rn.f32 	%f2689, %f2401, %f2429, %f2625;
	fma.rn.f32 	%f2690, %f2401, %f2433, %f2626;
	fma.rn.f32 	%f2786, %f2374, %f2406, %f2627;
	fma.rn.f32 	%f2785, %f2374, %f2410, %f2628;
	fma.rn.f32 	%f2784, %f2374, %f2414, %f2629;
	fma.rn.f32 	%f2783, %f2374, %f2418, %f2630;
	fma.rn.f32 	%f2782, %f2374, %f2422, %f2631;
	fma.rn.f32 	%f2781, %f2374, %f2426, %f2632;
	fma.rn.f32 	%f2780, %f2374, %f2430, %f2633;
	fma.rn.f32 	%f2779, %f2374, %f2434, %f2634;
	fma.rn.f32 	%f2778, %f2378, %f2406, %f2635;
	fma.rn.f32 	%f2777, %f2378, %f2410, %f2636;
	fma.rn.f32 	%f2776, %f2378, %f2414, %f2637;
	fma.rn.f32 	%f2775, %f2378, %f2418, %f2638;
	fma.rn.f32 	%f2774, %f2378, %f2422, %f2639;
	fma.rn.f32 	%f2773, %f2378, %f2426, %f2640;
	fma.rn.f32 	%f2772, %f2378, %f2430, %f2641;
	fma.rn.f32 	%f2771, %f2378, %f2434, %f2642;
	fma.rn.f32 	%f2770, %f2382, %f2406, %f2643;
	fma.rn.f32 	%f2769, %f2382, %f2410, %f2644;
	fma.rn.f32 	%f2768, %f2382, %f2414, %f2645;
	fma.rn.f32 	%f2767, %f2382, %f2418, %f2646;
	fma.rn.f32 	%f2766, %f2382, %f2422, %f2647;
	fma.rn.f32 	%f2765, %f2382, %f2426, %f2648;
	fma.rn.f32 	%f2764, %f2382, %f2430, %f2649;
	fma.rn.f32 	%f2763, %f2382, %f2434, %f2650;
	fma.rn.f32 	%f2762, %f2386, %f2406, %f2651;
	fma.rn.f32 	%f2761, %f2386, %f2410, %f2652;
	fma.rn.f32 	%f2760, %f2386, %f2414, %f2653;
	fma.rn.f32 	%f2759, %f2386, %f2418, %f2654;
	fma.rn.f32 	%f2758, %f2386, %f2422, %f2655;
	fma.rn.f32 	%f2757, %f2386, %f2426, %f2656;
	fma.rn.f32 	%f2756, %f2386, %f2430, %f2657;
	fma.rn.f32 	%f2755, %f2386, %f2434, %f2658;
	fma.rn.f32 	%f2787, %f2390, %f2406, %f2659;
	fma.rn.f32 	%f2788, %f2390, %f2410, %f2660;
	fma.rn.f32 	%f2789, %f2390, %f2414, %f2661;
	fma.rn.f32 	%f2790, %f2390, %f2418, %f2662;
	fma.rn.f32 	%f2791, %f2390, %f2422, %f2663;
	fma.rn.f32 	%f2792, %f2390, %f2426, %f2664;
	fma.rn.f32 	%f2793, %f2390, %f2430, %f2665;
	fma.rn.f32 	%f2794, %f2390, %f2434, %f2666;
	fma.rn.f32 	%f2795, %f2394, %f2406, %f2667;
	fma.rn.f32 	%f2796, %f2394, %f2410, %f2668;
	fma.rn.f32 	%f2797, %f2394, %f2414, %f2669;
	fma.rn.f32 	%f2798, %f2394, %f2418, %f2670;
	fma.rn.f32 	%f2799, %f2394, %f2422, %f2671;
	fma.rn.f32 	%f2800, %f2394, %f2426, %f2672;
	fma.rn.f32 	%f2801, %f2394, %f2430, %f2673;
	fma.rn.f32 	%f2802, %f2394, %f2434, %f2674;
	fma.rn.f32 	%f2803, %f2398, %f2406, %f2675;
	fma.rn.f32 	%f2804, %f2398, %f2410, %f2676;
	fma.rn.f32 	%f2805, %f2398, %f2414, %f2677;
	fma.rn.f32 	%f2806, %f2398, %f2418, %f2678;
	fma.rn.f32 	%f2807, %f2398, %f2422, %f2679;
	fma.rn.f32 	%f2808, %f2398, %f2426, %f2680;
	fma.rn.f32 	%f2809, %f2398, %f2430, %f2681;
	fma.rn.f32 	%f2810, %f2398, %f2434, %f2682;
	fma.rn.f32 	%f2811, %f2402, %f2406, %f2683;
	fma.rn.f32 	%f2812, %f2402, %f2410, %f2684;
	fma.rn.f32 	%f2813, %f2402, %f2414, %f2685;
	fma.rn.f32 	%f2814, %f2402, %f2418, %f2686;
	fma.rn.f32 	%f2815, %f2402, %f2422, %f2687;
	fma.rn.f32 	%f2816, %f2402, %f2426, %f2688;
	fma.rn.f32 	%f2817, %f2402, %f2430, %f2689;
	fma.rn.f32 	%f2818, %f2402, %f2434, %f2690;
	add.s32 	%r40, %r448, 32;
	add.s32 	%r180, %r447, 32;
	setp.lt.s32 	%p149, %r448, %r180;
	mov.u32 	%r448, %r40;
	@%p149 bra 	$L__BB0_199;
	bra.uni 	$L__BB0_69;

}


// ===== COMPILED SASS (sm_100) =====

	.target	sm_100

	.elftype	@"ET_EXEC"


//--------------------- .note.nv.tkinfo           --------------------------
	.section	.note.nv.tkinfo,"",@"SHT_NOTE"
	.sectionflags	@"SHF_NOTE_NV_TKINFO"
	.tkinfo
        /*0018*/ 	.word	0x00000002
        /*0030*/ 	.string	""
        /*0030*/ 	.string	"ptxas"
        /*0030*/ 	.string	"Cuda compilation tools, release 13.0, V13.0.88"
        /*0030*/ 	.string	"Build cuda_13.0.r13.0/compiler.36424714_0"
        /*0030*/ 	.string	"-arch sm_100 -m 64 "



//--------------------- .note.nv.cuinfo           --------------------------
	.section	.note.nv.cuinfo,"",@"SHT_NOTE"
	.sectionflags	@"SHF_NOTE_NV_CUINFO"
        /*0018*/ 	.short	0x0002
        /*001a*/ 	.short	0x0064
        /*001c*/ 	.short	0x0082
	.zero		2


//--------------------- .nv.info                  --------------------------
	.section	.nv.info,"",@"SHT_CUDA_INFO"
	.align	4


	//----- nvinfo : EIATTR_REGCOUNT
	.align		4
        /*0000*/ 	.byte	0x04, 0x2f
        /*0002*/ 	.short	(.L_1 - .L_0)
	.align		4
.L_0:
        /*0004*/ 	.word	index@(_Z21gemm_pipelined_kernelPKfS0_Pfiii)
        /*0008*/ 	.word	0x000000a8


	//----- nvinfo : EIATTR_FRAME_SIZE
	.align		4
.L_1:
        /*000c*/ 	.byte	0x04, 0x11
        /*000e*/ 	.short	(.L_3 - .L_2)
	.align		4
.L_2:
        /*0010*/ 	.word	index@(_Z21gemm_pipelined_kernelPKfS0_Pfiii)
        /*0014*/ 	.word	0x00000000


	//----- nvinfo : EIATTR_MIN_STACK_SIZE
	.align		4
.L_3:
        /*0018*/ 	.byte	0x04, 0x12
        /*001a*/ 	.short	(.L_5 - .L_4)
	.align		4
.L_4:
        /*001c*/ 	.word	index@(_Z21gemm_pipelined_kernelPKfS0_Pfiii)
        /*0020*/ 	.word	0x00000000
.L_5:


//--------------------- .nv.compat                --------------------------
	.section	.nv.compat,"",@"SHT_CUDA_COMPAT_INFO"
	.align	4
        /*0000*/ 	.byte	0x02, 0x09, 0x00, 0x00, 0x02, 0x02, 0x01, 0x00, 0x02, 0x05, 0x05, 0x00, 0x03, 0x07, 0x01, 0x01
        /*0010*/ 	.byte	0x02, 0x03, 0x00, 0x00, 0x02, 0x06, 0x01, 0x00, 0x04, 0x0b, 0x08, 0x00, 0x09, 0x00, 0x00, 0x00
        /*0020*/ 	.byte	0x00, 0x00, 0x00, 0x00


//--------------------- .nv.info._Z21gemm_pipelined_kernelPKfS0_Pfiii --------------------------
	.section	.nv.info._Z21gemm_pipelined_kernelPKfS0_Pfiii,"",@"SHT_CUDA_INFO"
	.sectionflags	@""
	.align	4


	//----- nvinfo : EIATTR_CUDA_API_VERSION
	.align		4
        /*0000*/ 	.byte	0x04, 0x37
        /*0002*/ 	.short	(.L_7 - .L_6)
.L_6:
        /*0004*/ 	.word	0x00000082


	//----- nvinfo : EIATTR_KPARAM_INFO
	.align		4
.L_7:
        /*0008*/ 	.byte	0x04, 0x17
        /*000a*/ 	.short	(.L_9 - .L_8)
.L_8:
        /*000c*/ 	.word	0x00000000
        /*0010*/ 	.short	0x0005
        /*0012*/ 	.short	0x0020
        /*0014*/ 	.byte	0x00, 0xf0, 0x11, 0x00


	//----- nvinfo : EIATTR_KPARAM_INFO
	.align		4
.L_9:
        /*0018*/ 	.byte	0x04, 0x17
        /*001a*/ 	.short	(.L_11 - .L_10)
.L_10:
        /*001c*/ 	.word	0x00000000
        /*0020*/ 	.short	0x0004
        /*0022*/ 	.short	0x001c
        /*0024*/ 	.byte	0x00, 0xf0, 0x11, 0x00


	//----- nvinfo : EIATTR_KPARAM_INFO
	.align		4
.L_11:
        /*0028*/ 	.byte	0x04, 0x17
        /*002a*/ 	.short	(.L_13 - .L_12)
.L_12:
        /*002c*/ 	.word	0x00000000
        /*0030*/ 	.short	0x0003
        /*0032*/ 	.short	0x0018
        /*0034*/ 	.byte	0x00, 0xf0, 0x11, 0x00


	//----- nvinfo : EIATTR_KPARAM_INFO
	.align		4
.L_13:
        /*0038*/ 	.byte	0x04, 0x17
        /*003a*/ 	.short	(.L_15 - .L_14)
.L_14:
        /*003c*/ 	.word	0x00000000
        /*0040*/ 	.short	0x0002
        /*0042*/ 	.short	0x0010
        /*0044*/ 	.byte	0x00, 0xf5, 0x21, 0x00


	//----- nvinfo : EIATTR_KPARAM_INFO
	.align		4
.L_15:
        /*0048*/ 	.byte	0x04, 0x17
        /*004a*/ 	.short	(.L_17 - .L_16)
.L_16:
        /*004c*/ 	.word	0x00000000
        /*0050*/ 	.short	0x0001
        /*0052*/ 	.short	0x0008
        /*0054*/ 	.byte	0x00, 0xf5, 0x21, 0x00


	//----- nvinfo : EIATTR_KPARAM_INFO
	.align		4
.L_17:
        /*0058*/ 	.byte	0x04, 0x17
        /*005a*/ 	.short	(.L_19 - .L_18)
.L_18:
        /*005c*/ 	.word	0x00000000
        /*0060*/ 	.short	0x0000
        /*0062*/ 	.short	0x0000
        /*0064*/ 	.byte	0x00, 0xf5, 0x21, 0x00


	//----- nvinfo : EIATTR_SPARSE_MMA_MASK
	.align		4
.L_19:
        /*0068*/ 	.byte	0x03, 0x50
        /*006a*/ 	.short	0x0000


	//----- nvinfo : EIATTR_MAXREG_COUNT
	.align		4
        /*006c*/ 	.byte	0x03, 0x1b
        /*006e*/ 	.short	0x00ff


	//----- nvinfo : EIATTR_NUM_BARRIERS
	.align		4
        /*0070*/ 	.byte	0x02, 0x4c
        /*0072*/ 	.byte	0x01
	.zero		1


	//----- nvinfo : EIATTR_MERCURY_ISA_VERSION
	.align		4
        /*0074*/ 	.byte	0x03, 0x5f
        /*0076*/ 	.short	0x0101


	//----- nvinfo : EIATTR_VRC_CTA_INIT_COUNT
	.align		4
        /*0078*/ 	.byte	0x02, 0x4a
	.zero		1
	.zero		1


	//----- nvinfo : EIATTR_EXIT_INSTR_OFFSETS
	.align		4
        /*007c*/ 	.byte	0x04, 0x1c
        /*007e*/ 	.short	(.L_21 - .L_20)


	//   ....[0]....
.L_20:
        /*0080*/ 	.word	0x0000b360


	//   ....[1]....
        /*0084*/ 	.word	0x0000b380


	//----- nvinfo : EIATTR_CRS_STACK_SIZE
	.align		4
.L_21:
        /*0088*/ 	.byte	0x04, 0x1e
        /*008a*/ 	.short	(.L_23 - .L_22)
.L_22:
        /*008c*/ 	.word	0x00000000


	//----- nvinfo : EIATTR_CBANK_PARAM_SIZE
	.align		4
.L_23:
        /*0090*/ 	.byte	0x03, 0x19
        /*0092*/ 	.short	0x0024


	//----- nvinfo : EIATTR_PARAM_CBANK
	.align		4
        /*0094*/ 	.byte	0x04, 0x0a
        /*0096*/ 	.short	(.L_25 - .L_24)
	.align		4
.L_24:
        /*0098*/ 	.word	index@(.nv.constant0._Z21gemm_pipelined_kernelPKfS0_Pfiii)
        /*009c*/ 	.short	0x0380
        /*009e*/ 	.short	0x0024


	//----- nvinfo : EIATTR_SW_WAR
	.align		4
.L_25:
        /*00a0*/ 	.byte	0x04, 0x36
        /*00a2*/ 	.short	(.L_27 - .L_26)
.L_26:
        /*00a4*/ 	.word	0x00000008
.L_27:


//--------------------- .nv.callgraph             --------------------------
	.section	.nv.callgraph,"",@"SHT_CUDA_CALLGRAPH"
	.align	4
	.sectionentsize	8
	.align		4
        /*0000*/ 	.word	0x00000000
	.align		4
        /*0004*/ 	.word	0xffffffff
	.align		4
        /*0008*/ 	.word	0x00000000
	.align		4
        /*000c*/ 	.word	0xfffffffe
	.align		4
        /*0010*/ 	.word	0x00000000
	.align		4
        /*0014*/ 	.word	0xfffffffd
	.align		4
        /*0018*/ 	.word	0x00000000
	.align		4
        /*001c*/ 	.word	0xfffffffc


//--------------------- .text._Z21gemm_pipelined_kernelPKfS0_Pfiii --------------------------
	.section	.text._Z21gemm_pipelined_kernelPKfS0_Pfiii,"ax",@progbits
	.align	128
        .global         _Z21gemm_pipelined_kernelPKfS0_Pfiii
        .type           _Z21gemm_pipelined_kernelPKfS0_Pfiii,@function
        .size           _Z21gemm_pipelined_kernelPKfS0_Pfiii,(.L_x_12 - _Z21gemm_pipelined_kernelPKfS0_Pfiii)
        .other          _Z21gemm_pipelined_kernelPKfS0_Pfiii,@"STO_CUDA_ENTRY STV_DEFAULT"
_Z21gemm_pipelined_kernelPKfS0_Pfiii:
.text._Z21gemm_pipelined_kernelPKfS0_Pfiii:
[----:B------:R-:W-:Y:S01]  /*0000*/  LDC R1, c[0x0][0x37c] ;  /* 0x0000df00ff017b82 */ /* 0x000fe20000000800 */
[----:B------:R-:W1:Y:S07]  /*0010*/  S2R R2, SR_CTAID.X ;  /* 0x0000000000027919 */ /* 0x000e6e0000002500 */
[----:B------:R-:W2:Y:S01]  /*0020*/  LDC R6, c[0x0][0x3a0] ;  /* 0x0000e800ff067b82 */ /* 0x000ea20000000800 */
[----:B------:R-:W-:Y:S01]  /*0030*/  UMOV UR4, 0x400 ;  /* 0x0000040000047882 */ /* 0x000fe20000000000 */
[----:B------:R-:W3:Y:S01]  /*0040*/  LDCU.64 UR8, c[0x0][0x358] ;  /* 0x00006b00ff0877ac */ /* 0x000ee20008000a00 */
[----:B------:R-:W1:Y:S01]  /*0050*/  S2R R3, SR_TID.X ;  /* 0x0000000000037919 */ /* 0x000e620000002100 */
[----:B------:R-:W4:Y:S04]  /*0060*/  S2R R0, SR_TID.Y ;  /* 0x0000000000007919 */ /* 0x000f280000002200 */
[----:B------:R-:W5:Y:S01]  /*0070*/  S2UR UR5, SR_CgaCtaId ;  /* 0x00000000000579c3 */ /* 0x000f620000008800 */
[----:B------:R-:W3:Y:S07]  /*0080*/  S2R R5, SR_CTAID.Y ;  /* 0x0000000000057919 */ /* 0x000eee0000002600 */
[----:B------:R-:W3:Y:S01]  /*0090*/  S2UR UR6, SR_SWINHI ;  /* 0x00000000000679c3 */ /* 0x000ee20000002f00 */
[----:B--2---:R-:W-:Y:S01]  /*00a0*/  ISETP.GT.AND P2, PT, R6, RZ, PT ;  /* 0x000000ff0600720c */ /* 0x004fe20003f44270 */
[----:B-----5:R-:W-:Y:S01]  /*00b0*/  ULEA UR4, UR5, UR4, 0x18 ;  /* 0x0000000405047291 */ /* 0x020fe2000f8ec0ff */
[----:B-1----:R-:W-:-:S02]  /*00c0*/  LEA R4, R2, R3, 0x3 ;  /* 0x0000000302047211 */ /* 0x002fc400078e18ff */
[----:B----4-:R-:W-:-:S04]  /*00d0*/  LEA R2, R0, R3, 0x8 ;  /* 0x0000000300027211 */ /* 0x010fc800078e40ff */
[----:B------:R-:W-:Y:S01]  /*00e0*/  UMOV UR4, UR4 ;  /* 0x0000000400047c82 */ /* 0x000fe20008000000 */
[----:B---3--:R-:W-:Y:S01]  /*00f0*/  UMOV UR5, UR6 ;  /* 0x0000000600057c82 */ /* 0x008fe20008000000 */
[-C--:B------:R-:W-:Y:S02]  /*0100*/  LEA R7, R3, R0.reuse, 0x8 ;  /* 0x0000000003077211 */ /* 0x080fe400078e40ff */
[----:B------:R-:W-:Y:S02]  /*0110*/  LEA R5, R5, R0, 0x4 ;  /* 0x0000000005057211 */ /* 0x000fe400078e20ff */
[----:B------:R-:W-:Y:S02]  /*0120*/  LEA R23, R2, UR4, 0x2 ;  /* 0x0000000402177c11 */ /* 0x000fe4000f8e10ff */
[----:B------:R-:W-:Y:S02]  /*0130*/  LEA R7, R7, UR4, 0x2 ;  /* 0x0000000407077c11 */ /* 0x000fe4000f8e10ff */
[----:B------:R-:W-:-:S02]  /*0140*/  SHF.L.U32 R5, R5, 0x3, RZ ;  /* 0x0000000305057819 */ /* 0x000fc400000006ff */
[----:B------:R-:W-:Y:S01]  /*0150*/  SHF.L.U32 R4, R4, 0x3, RZ ;  /* 0x0000000304047819 */ /* 0x000fe200000006ff */
[----:B------:R-:W-:Y:S06]  /*0160*/  @!P2 BRA `(.L_x_0) ;  /* 0x000000040074a947 */ /* 0x000fec0003800000 */
[----:B------:R-:W1:Y:S01]  /*0170*/  LDCU UR4, c[0x0][0x398] ;  /* 0x00007300ff0477ac */ /* 0x000e620008000800 */
[----:B------:R-:W-:Y:S01]  /*0180*/  ISETP.GE.U32.AND P0, PT, R3, R6, PT ;  /* 0x000000060300720c */ /* 0x000fe20003f06070 */
[----:B------:R-:W-:Y:S01]  /*0190*/  BSSY.RECONVERGENT B0, `(.L_x_1) ;  /* 0x0000059000007945 */ /* 0x000fe20003800200 */
[C---:B------:R-:W-:Y:S01]  /*01a0*/  IADD3 R2, PT, PT, R5.reuse, 0x1, RZ ;  /* 0x0000000105027810 */ /* 0x040fe20007ffe0ff */
[----:B------:R-:W2:Y:S01]  /*01b0*/  LDCU UR5, c[0x0][0x39c] ;  /* 0x00007380ff0577ac */ /* 0x000ea20008000800 */
[C---:B------:R-:W-:Y:S02]  /*01c0*/  IADD3 R16, PT, PT, R5.reuse, 0x2, RZ ;  /* 0x0000000205107810 */ /* 0x040fe40007ffe0ff */
[C---:B------:R-:W-:Y:S01]  /*01d0*/  IADD3 R18, PT, PT, R5.reuse, 0x3, RZ ;  /* 0x0000000305127810 */ /* 0x040fe20007ffe0ff */
[----:B------:R-:W3:Y:S01]  /*01e0*/  LDCU.64 UR6, c[0x0][0x388] ;  /* 0x00007100ff0677ac */ /* 0x000ee20008000a00 */
[C---:B------:R-:W-:Y:S02]  /*01f0*/  IADD3 R22, PT, PT, R5.reuse, 0x5, RZ ;  /* 0x0000000505167810 */ /* 0x040fe40007ffe0ff */
[----:B------:R-:W-:-:S02]  /*0200*/  IADD3 R24, PT, PT, R5, 0x6, RZ ;  /* 0x0000000605187810 */ /* 0x000fc40007ffe0ff */
[C---:B------:R-:W-:Y:S02]  /*0210*/  IADD3 R26, PT, PT, R5.reuse, 0x7, RZ ;  /* 0x00000007051a7810 */ /* 0x040fe40007ffe0ff */
[----:B-1----:R-:W-:Y:S02]  /*0220*/  ISETP.GE.OR P4, PT, R5, UR4, P0 ;  /* 0x0000000405007c0c */ /* 0x002fe40008786670 */
[----:B------:R-:W-:Y:S02]  /*0230*/  ISETP.GE.OR P5, PT, R2, UR4, P0 ;  /* 0x0000000402007c0c */ /* 0x000fe400087a6670 */
[----:B------:R-:W-:Y:S02]  /*0240*/  ISETP.GE.OR P1, PT, R16, UR4, P0 ;  /* 0x0000000410007c0c */ /* 0x000fe40008726670 */
[----:B------:R-:W-:Y:S02]  /*0250*/  ISETP.GE.OR P3, PT, R18, UR4, P0 ;  /* 0x0000000412007c0c */ /* 0x000fe40008766670 */
[----:B------:R-:W-:-:S05]  /*0260*/  ISETP.GE.OR P6, PT, R24, UR4, P0 ;  /* 0x0000000418007c0c */ /* 0x000fca00087c6670 */
[----:B------:R-:W1:Y:S01]  /*0270*/  @!P4 LDC.64 R8, c[0x0][0x380] ;  /* 0x0000e000ff08cb82 */ /* 0x000e620000000a00 */
[CCC-:B------:R-:W-:Y:S02]  /*0280*/  @!P4 IMAD R17, R5.reuse, R6.reuse, R3.reuse ;  /* 0x000000060511c224 */ /* 0x1c0fe400078e0203 */
[----:B------:R-:W-:Y:S01]  /*0290*/  @!P5 IMAD R19, R2, R6, R3 ;  /* 0x000000060213d224 */ /* 0x000fe200078e0203 */
[----:B------:R-:W-:-:S04]  /*02a0*/  IADD3 R2, PT, PT, R5, 0x4, RZ ;  /* 0x0000000405027810 */ /* 0x000fc80007ffe0ff */
[----:B------:R-:W4:Y:S08]  /*02b0*/  @!P5 LDC.64 R10, c[0x0][0x380] ;  /* 0x0000e000ff0adb82 */ /* 0x000f300000000a00 */
[----:B------:R-:W5:Y:S08]  /*02c0*/  @!P1 LDC.64 R12, c[0x0][0x380] ;  /* 0x0000e000ff0c9b82 */ /* 0x000f700000000a00 */
[----:B------:R-:W2:Y:S01]  /*02d0*/  @!P3 LDC.64 R14, c[0x0][0x380] ;  /* 0x0000e000ff0ebb82 */ /* 0x000ea20000000a00 */
[----:B-1----:R-:W-:-:S04]  /*02e0*/  @!P4 IMAD.WIDE.U32 R8, R17, 0x4, R8 ;  /* 0x000000041108c825 */ /* 0x002fc800078e0008 */
[----:B------:R-:W-:Y:S01]  /*02f0*/  @!P1 IMAD R17, R16, R6, R3 ;  /* 0x0000000610119224 */ /* 0x000fe200078e0203 */
[----:B------:R-:W-:Y:S01]  /*0300*/  @!PT LDS RZ, [RZ] ;  /* 0x00000000fffff984 */ /* 0x000fe20000000800 */
[----:B------:R-:W-:Y:S01]  /*0310*/  @!PT LDS RZ, [RZ] ;  /* 0x00000000fffff984 */ /* 0x000fe20000000800 */
[----:B------:R-:W-:Y:S01]  /*0320*/  @!PT LDS RZ, [RZ] ;  /* 0x00000000fffff984 */ /* 0x000fe20000000800 */
[----:B------:R5:W-:Y:S01]  /*0330*/  @!P4 LDGSTS.E [R23], desc[UR8][R8.64] ;  /* 0x000000000817cfae */ /* 0x000be2000b9a1008 */
[----:B------:R-:W-:Y:S01]  /*0340*/  ISETP.GE.OR P4, PT, R2, UR4, P0 ;  /* 0x0000000402007c0c */ /* 0x000fe20008786670 */
[----:B----4-:R-:W-:-:S04]  /*0350*/  @!P5 IMAD.WIDE.U32 R10, R19, 0x4, R10 ;  /* 0x00000004130ad825 */ /* 0x010fc800078e000a */
[----:B------:R-:W-:Y:S01]  /*0360*/  @!P3 IMAD R19, R18, R6, R3 ;  /* 0x000000061213b224 */ /* 0x000fe200078e0203 */
[----:B------:R2:W-:Y:S01]  /*0370*/  @!P5 LDGSTS.E [R23+0x80], desc[UR8][R10.64] ;  /* 0x000800000a17dfae */ /* 0x0005e2000b9a1008 */
[----:B------:R-:W-:Y:S02]  /*0380*/  ISETP.GE.OR P5, PT, R22, UR4, P0 ;  /* 0x0000000416007c0c */ /* 0x000fe400087a6670 */
[----:B------:R-:W-:Y:S01]  /*0390*/  ISETP.GE.OR P0, PT, R26, UR4, P0 ;  /* 0x000000041a007c0c */ /* 0x000fe20008706670 */
[----:B-----5:R-:W-:-:S03]  /*03a0*/  @!P1 IMAD.WIDE.U32 R8, R17, 0x4, R12 ;  /* 0x0000000411089825 */ /* 0x020fc600078e000c */
[----:B------:R-:W1:Y:S01]  /*03b0*/  @!P4 LDC.64 R12, c[0x0][0x380] ;  /* 0x0000e000ff0ccb82 */ /* 0x000e620000000a00 */
[-C--:B------:R-:W-:Y:S01]  /*03c0*/  @!P4 IMAD R25, R2, R6.reuse, R3 ;  /* 0x000000060219c224 */ /* 0x080fe200078e0203 */
[----:B------:R4:W-:Y:S01]  /*03d0*/  @!P1 LDGSTS.E [R23+0x100], desc[UR8][R8.64] ;  /* 0x0010000008179fae */ /* 0x0009e2000b9a1008 */
[----:B------:R-:W-:Y:S01]  /*03e0*/  ISETP.GE.U32.AND P1, PT, R0, R6, PT ;  /* 0x000000060000720c */ /* 0x000fe20003f26070 */
[----:B--2---:R-:W-:Y:S01]  /*03f0*/  @!P3 IMAD.WIDE.U32 R10, R19, 0x4, R14 ;  /* 0x00000004130ab825 */ /* 0x004fe200078e000e */
[----:B------:R-:W-:-:S03]  /*0400*/  IADD3 R2, PT, PT, R4, 0x1, RZ ;  /* 0x0000000104027810 */ /* 0x000fc60007ffe0ff */
[----:B------:R-:W2:Y:S01]  /*0410*/  @!P5 LDC.64 R14, c[0x0][0x380] ;  /* 0x0000e000ff0edb82 */ /* 0x000ea20000000a00 */
[----:B------:R5:W-:Y:S01]  /*0420*/  @!P3 LDGSTS.E [R23+0x180], desc[UR8][R10.64] ;  /* 0x001800000a17bfae */ /* 0x000be2000b9a1008 */
[----:B------:R-:W-:Y:S01]  /*0430*/  ISETP.GE.OR P3, PT, R4, UR5, P1 ;  /* 0x0000000504007c0c */ /* 0x000fe20008f66670 */
[----:B----4-:R-:W-:-:S05]  /*0440*/  @!P5 IMAD R9, R22, R6, R3 ;  /* 0x000000061609d224 */ /* 0x010fca00078e0203 */
[----:B------:R-:W4:Y:S01]  /*0450*/  @!P6 LDC.64 R16, c[0x0][0x380] ;  /* 0x0000e000ff10eb82 */ /* 0x000f220000000a00 */
[----:B-----5:R-:W-:-:S07]  /*0460*/  @!P6 IMAD R11, R24, R6, R3 ;  /* 0x00000006180be224 */ /* 0x020fce00078e0203 */
[----:B------:R-:W5:Y:S01]  /*0470*/  @!P0 LDC.64 R20, c[0x0][0x380] ;  /* 0x0000e000ff148b82 */ /* 0x000f620000000a00 */
[----:B-1----:R-:W-:-:S05]  /*0480*/  @!P4 IMAD.WIDE.U32 R12, R25, 0x4, R12 ;  /* 0x00000004190cc825 */ /* 0x002fca00078e000c */
[----:B------:R1:W-:Y:S01]  /*0490*/  @!P4 LDGSTS.E [R23+0x200], desc[UR8][R12.64] ;  /* 0x002000000c17cfae */ /* 0x0003e2000b9a1008 */
[----:B------:R-:W-:Y:S01]  /*04a0*/  ISETP.GE.OR P4, PT, R2, UR5, P1 ;  /* 0x0000000502007c0c */ /* 0x000fe20008f86670 */
[----:B------:R-:W3:Y:S01]  /*04b0*/  @!P3 LDC.64 R18, c[0x0][0x388] ;  /* 0x0000e200ff12bb82 */ /* 0x000ee20000000a00 */
[----:B--2---:R-:W-:Y:S01]  /*04c0*/  @!P5 IMAD.WIDE.U32 R8, R9, 0x4, R14 ;  /* 0x000000040908d825 */ /* 0x004fe200078e000e */
[----:B------:R-:W-:-:S03]  /*04d0*/  IADD3 R2, PT, PT, R4, 0x2, RZ ;  /* 0x0000000204027810 */ /* 0x000fc60007ffe0ff */
[----:B------:R-:W-:Y:S01]  /*04e0*/  @!P0 IMAD R15, R26, R6, R3 ;  /* 0x000000061a0f8224 */ /* 0x000fe200078e0203 */
[----:B------:R2:W-:Y:S01]  /*04f0*/  @!P5 LDGSTS.E [R23+0x280], desc[UR8][R8.64] ;  /* 0x002800000817dfae */ /* 0x0005e2000b9a1008 */
[----:B------:R-:W-:Y:S01]  /*0500*/  ISETP.GE.OR P5, PT, R2, UR5, P1 ;  /* 0x0000000502007c0c */ /* 0x000fe20008fa6670 */
[----:B----4-:R-:W-:Y:S01]  /*0510*/  @!P6 IMAD.WIDE.U32 R10, R11, 0x4, R16 ;  /* 0x000000040b0ae825 */ /* 0x010fe200078e0010 */
[----:B------:R-:W-:-:S03]  /*0520*/  IADD3 R2, PT, PT, R4, 0x3, RZ ;  /* 0x0000000304027810 */ /* 0x000fc60007ffe0ff */
[----:B------:R-:W-:Y:S01]  /*0530*/  IMAD R17, R0, UR5, RZ ;  /* 0x0000000500117c24 */ /* 0x000fe2000f8e02ff */
[----:B------:R4:W-:Y:S01]  /*0540*/  @!P6 LDGSTS.E [R23+0x300], desc[UR8][R10.64] ;  /* 0x003000000a17efae */ /* 0x0009e2000b9a1008 */
[----:B-----5:R-:W-:-:S03]  /*0550*/  @!P0 IMAD.WIDE.U32 R14, R15, 0x4, R20 ;  /* 0x000000040f0e8825 */ /* 0x020fc600078e0014 */
[CC--:B------:R-:W-:Y:S02]  /*0560*/  IADD3 R20, P6, PT, R4.reuse, R17.reuse, RZ ;  /* 0x0000001104147210 */ /* 0x0c0fe40007fde0ff */
[----:B-1----:R-:W-:Y:S01]  /*0570*/  @!P3 IADD3 R13, PT, PT, R4, R17, RZ ;  /* 0x00000011040db210 */ /* 0x002fe20007ffe0ff */
[----:B------:R4:W-:Y:S01]  /*0580*/  @!P0 LDGSTS.E [R23+0x380], desc[UR8][R14.64] ;  /* 0x003800000e178fae */ /* 0x0009e2000b9a1008 */
[----:B------:R-:W-:Y:S02]  /*0590*/  IADD3.X R17, PT, PT, RZ, RZ, RZ, P6, !PT ;  /* 0x000000ffff117210 */ /* 0x000fe400037fe4ff */
[----:B---3--:R-:W-:Y:S01]  /*05a0*/  LEA R16, P6, R20, UR6, 0x2 ;  /* 0x0000000614107c11 */ /* 0x008fe2000f8c10ff */
[----:B------:R-:W-:Y:S01]  /*05b0*/  @!P3 IMAD.WIDE.U32 R12, R13, 0x4, R18 ;  /* 0x000000040d0cb825 */ /* 0x000fe200078e0012 */
[----:B------:R-:W-:Y:S02]  /*05c0*/  ISETP.GE.OR P0, PT, R2, UR5, P1 ;  /* 0x0000000502007c0c */ /* 0x000fe40008f06670 */
[----:B------:R-:W-:-:S02]  /*05d0*/  IADD3 R2, PT, PT, R4, 0x4, RZ ;  /* 0x0000000404027810 */ /* 0x000fc40007ffe0ff */
[----:B------:R-:W-:Y:S01]  /*05e0*/  LEA.HI.X R17, R20, UR7, R17, 0x2, P6 ;  /* 0x0000000714117c11 */ /* 0x000fe2000b0f1411 */
[----:B------:R4:W-:Y:S01]  /*05f0*/  @!P3 LDGSTS.E [R7+0xc000], desc[UR8][R12.64] ;  /* 0x0c0000000c07bfae */ /* 0x0009e2000b9a1008 */
[----:B--2---:R-:W-:Y:S02]  /*0600*/  IADD3 R8, PT, PT, R4, 0x5, RZ ;  /* 0x0000000504087810 */ /* 0x004fe40007ffe0ff */
[----:B------:R-:W-:Y:S01]  /*0610*/  ISETP.GE.OR P6, PT, R2, UR5, P1 ;  /* 0x0000000502007c0c */ /* 0x000fe20008fc6670 */
[----:B------:R4:W-:Y:S01]  /*0620*/  @!P4 LDGSTS.E [R7+0xc080], desc[UR8][R16.64+0x4] ;  /* 0x0c0800041007cfae */ /* 0x0009e2000b9a1008 */
[----:B------:R-:W-:Y:S02]  /*0630*/  IADD3 R2, PT, PT, R4, 0x6, RZ ;  /* 0x0000000604027810 */ /* 0x000fe40007ffe0ff */
[----:B------:R-:W-:Y:S01]  /*0640*/  ISETP.GE.OR P3, PT, R8, UR5, P1 ;  /* 0x0000000508007c0c */ /* 0x000fe20008f66670 */
[----:B------:R4:W-:Y:S01]  /*0650*/  @!P5 LDGSTS.E [R7+0xc100], desc[UR8][R16.64+0x8] ;  /* 0x0c1000081007dfae */ /* 0x0009e2000b9a1008 */
[----:B------:R-:W-:-:S02]  /*0660*/  ISETP.GE.OR P4, PT, R2, UR5, P1 ;  /* 0x0000000502007c0c */ /* 0x000fc40008f86670 */
[----:B------:R-:W-:Y:S01]  /*0670*/  IADD3 R2, PT, PT, R4, 0x7, RZ ;  /* 0x0000000704027810 */ /* 0x000fe20007ffe0ff */
[----:B------:R4:W-:Y:S03]  /*0680*/  @!P0 LDGSTS.E [R7+0xc180], desc[UR8][R16.64+0xc] ;  /* 0x0c18000c10078fae */ /* 0x0009e6000b9a1008 */
[----:B------:R-:W-:Y:S01]  /*0690*/  ISETP.GE.OR P1, PT, R2, UR5, P1 ;  /* 0x0000000502007c0c */ /* 0x000fe20008f26670 */
[----:B------:R4:W-:Y:S04]  /*06a0*/  @!P6 LDGSTS.E [R7+0xc200], desc[UR8][R16.64+0x10] ;  /* 0x0c2000101007efae */ /* 0x0009e8000b9a1008 */
[----:B------:R4:W-:Y:S04]  /*06b0*/  @!P3 LDGSTS.E [R7+0xc280], desc[UR8][R16.64+0x14] ;  /* 0x0c2800141007bfae */ /* 0x0009e8000b9a1008 */
[----:B------:R4:W-:Y:S04]  /*06c0*/  @!P4 LDGSTS.E [R7+0xc300], desc[UR8][R16.64+0x18] ;  /* 0x0c3000181007cfae */ /* 0x0009e8000b9a1008 */
[----:B------:R-:W-:Y:S05]  /*06d0*/  @P1 BRA `(.L_x_2) ;  /* 0x0000000000101947 */ /* 0x000fea0003800000 */
[----:B------:R-:W-:Y:S01]  /*06e0*/  @!PT LDS RZ, [RZ] ;  /* 0x00000000fffff984 */ /* 0x000fe20000000800 */
[----:B------:R-:W-:Y:S01]  /*06f0*/  @!PT LDS RZ, [RZ] ;  /* 0x00000000fffff984 */ /* 0x000fe20000000800 */
[----:B------:R-:W-:Y:S01]  /*0700*/  @!PT LDS RZ, [RZ] ;  /* 0x00000000fffff984 */ /* 0x000fe20000000800 */
[----:B------:R1:W-:Y:S02]  /*0710*/  LDGSTS.E [R7+0xc380], desc[UR8][R16.64+0x1c] ;  /* 0x0c38001c10077fae */ /* 0x0003e4000b9a1008 */
.L_x_2:
[----:B------:R-:W-:Y:S05]  /*0720*/  BSYNC.RECONVERGENT B0 ;  /* 0x0000000000007941 */ /* 0x000fea0003800200 */
.L_x_1:
[----:B------:R-:W0:Y:S02]  /*0730*/  LDGDEPBAR ;  /* 0x00000000000079af */ /* 0x000e240000000000 */
.L_x_0:
[----:B------:R-:W-:-:S13]  /*0740*/  ISETP.GE.AND P0, PT, R6, 0x21, PT ;  /* 0x000000210600780c */ /* 0x000fda0003f06270 */
[----:B------:R-:W-:Y:S05]  /*0750*/  @!P0 BRA `(.L_x_3) ;  /* 0x00000004007c8947 */ /* 0x000fea0003800000 */
[----:B------:R-:W2:Y:S01]  /*0760*/  LDCU UR4, c[0x0][0x398] ;  /* 0x00007300ff0477ac */ /* 0x000ea20008000800 */
[----:B------:R-:W-:Y:S01]  /*0770*/  IADD3 R9, PT, PT, R3, 0x20, RZ ;  /* 0x0000002003097810 */ /* 0x000fe20007ffe0ff */
[----:B------:R-:W-:Y:S01]  /*0780*/  BSSY.RECONVERGENT B0, `(.L_x_4) ;  /* 0x000005b000007945 */ /* 0x000fe20003800200 */
[----:B------:R-:W-:Y:S01]  /*0790*/  IADD3 R2, PT, PT, R5, 0x1, RZ ;  /* 0x0000000105027810 */ /* 0x000fe20007ffe0ff */
[----:B------:R-:W3:Y:S01]  /*07a0*/  LDCU UR5, c[0x0][0x39c] ;  /* 0x00007380ff0577ac */ /* 0x000ee20008000800 */
[----:B------:R-:W-:Y:S02]  /*07b0*/  ISETP.GE.U32.AND P0, PT, R9, R6, PT ;  /* 0x000000060900720c */ /* 0x000fe40003f06070 */
[C---:B-1--4-:R-:W-:Y:S01]  /*07c0*/  IADD3 R16, PT, PT, R5.reuse, 0x2, RZ ;  /* 0x0000000205107810 */ /* 0x052fe20007ffe0ff */
[----:B------:R-:W1:Y:S01]  /*07d0*/  LDCU.64 UR6, c[0x0][0x388] ;  /* 0x00007100ff0677ac */ /* 0x000e620008000a00 */
[C---:B------:R-:W-:Y:S02]  /*07e0*/  IADD3 R18, PT, PT, R5.reuse, 0x3, RZ ;  /* 0x0000000305127810 */ /* 0x040fe40007ffe0ff */
[----:B------:R-:W-:-:S02]  /*07f0*/  IADD3 R22, PT, PT, R5, 0x5, RZ ;  /* 0x0000000505167810 */ /* 0x000fc40007ffe0ff */
[C---:B------:R-:W-:Y:S02]  /*0800*/  IADD3 R24, PT, PT, R5.reuse, 0x6, RZ ;  /* 0x0000000605187810 */ /* 0x040fe40007ffe0ff */
[C---:B------:R-:W-:Y:S02]  /*0810*/  IADD3 R26, PT, PT, R5.reuse, 0x7, RZ ;  /* 0x00000007051a7810 */ /* 0x040fe40007ffe0ff */
[----:B------:R-:W-:Y:S02]  /*0820*/  IADD3 R25, PT, PT, R0, 0x20, RZ ;  /* 0x0000002000197810 */ /* 0x000fe40007ffe0ff */
[----:B--2---:R-:W-:Y:S02]  /*0830*/  ISETP.GE.OR P4, PT, R5, UR4, P0 ;  /* 0x0000000405007c0c */ /* 0x004fe40008786670 */
[----:B------:R-:W-:Y:S02]  /*0840*/  ISETP.GE.OR P5, PT, R2, UR4, P0 ;  /* 0x0000000402007c0c */ /* 0x000fe400087a6670 */
[----:B------:R-:W-:-:S02]  /*0850*/  ISETP.GE.OR P1, PT, R16, UR4, P0 ;  /* 0x0000000410007c0c */ /* 0x000fc40008726670 */
[----:B------:R-:W-:Y:S02]  /*0860*/  ISETP.GE.OR P3, PT, R18, UR4, P0 ;  /* 0x0000000412007c0c */ /* 0x000fe40008766670 */
[----:B------:R-:W-:-:S05]  /*0870*/  ISETP.GE.OR P6, PT, R24, UR4, P0 ;  /* 0x0000000418007c0c */ /* 0x000fca00087c6670 */
[----:B------:R-:W2:Y:S01]  /*0880*/  @!P4 LDC.64 R8, c[0x0][0x380] ;  /* 0x0000e000ff08cb82 */ /* 0x000ea20000000a00 */
[CCC-:B------:R-:W-:Y:S02]  /*0890*/  @!P4 IMAD R17, R5.reuse, R6.reuse, R3.reuse ;  /* 0x000000060511c224 */ /* 0x1c0fe400078e0203 */
[----:B------:R-:W-:Y:S01]  /*08a0*/  @!P5 IMAD R19, R2, R6, R3 ;  /* 0x000000060213d224 */ /* 0x000fe200078e0203 */
[----:B------:R-:W-:-:S04]  /*08b0*/  IADD3 R2, PT, PT, R5, 0x4, RZ ;  /* 0x0000000405027810 */ /* 0x000fc80007ffe0ff */
[----:B------:R-:W4:Y:S08]  /*08c0*/  @!P5 LDC.64 R10, c[0x0][0x380] ;  /* 0x0000e000ff0adb82 */ /* 0x000f300000000a00 */
[----:B------:R-:W5:Y:S08]  /*08d0*/  @!P1 LDC.64 R12, c[0x0][0x380] ;  /* 0x0000e000ff0c9b82 */ /* 0x000f700000000a00 */
[----:B------:R-:W1:Y:S01]  /*08e0*/  @!P3 LDC.64 R14, c[0x0][0x380] ;  /* 0x0000e000ff0ebb82 */ /* 0x000e620000000a00 */
[----:B--2---:R-:W-:-:S04]  /*08f0*/  @!P4 IMAD.WIDE.U32 R8, R17, 0x4, R8 ;  /* 0x000000041108c825 */ /* 0x004fc800078e0008 */
[----:B------:R-:W-:Y:S01]  /*0900*/  @!P1 IMAD R17, R16, R6, R3 ;  /* 0x0000000610119224 */ /* 0x000fe200078e0203 */
[----:B------:R-:W-:Y:S01]  /*0910*/  @!PT LDS RZ, [RZ] ;  /* 0x00000000fffff984 */ /* 0x000fe20000000800 */
[----:B------:R-:W-:Y:S01]  /*0920*/  @!PT LDS RZ, [RZ] ;  /* 0x00000000fffff984 */ /* 0x000fe20000000800 */
[----:B------:R-:W-:Y:S01]  /*0930*/  @!PT LDS RZ, [RZ] ;  /* 0x00000000fffff984 */ /* 0x000fe20000000800 */
[----:B------:R2:W-:Y:S01]  /*0940*/  @!P4 LDGSTS.E [R23+0x4000], desc[UR8][R8.64+0x80] ;  /* 0x040000800817cfae */ /* 0x0005e2000b9a1008 */
[----:B------:R-:W-:Y:S01]  /*0950*/  ISETP.GE.OR P4, PT, R2, UR4, P0 ;  /* 0x0000000402007c0c */ /* 0x000fe20008786670 */
[----:B----4-:R-:W-:-:S04]  /*0960*/  @!P5 IMAD.WIDE.U32 R10, R19, 0x4, R10 ;  /* 0x00000004130ad825 */ /* 0x010fc800078e000a */
[-C--:B------:R-:W-:Y:S01]  /*0970*/  @!P3 IMAD R19, R18, R6.reuse, R3 ;  /* 0x000000061213b224 */ /* 0x080fe200078e0203 */
[----:B------:R-:W-:Y:S01]  /*0980*/  @!P5 LDGSTS.E [R23+0x4080], desc[UR8][R10.64+0x80] ;  /* 0x040800800a17dfae */ /* 0x000fe2000b9a1008 */
[----:B------:R-:W-:Y:S01]  /*0990*/  ISETP.GE.OR P5, PT, R22, UR4, P0 ;  /* 0x0000000416007c0c */ /* 0x000fe200087a6670 */
[----:B-----5:R-:W-:Y:S01]  /*09a0*/  @!P1 IMAD.WIDE.U32 R12, R17, 0x4, R12 ;  /* 0x00000004110c9825 */ /* 0x020fe200078e000c */
[----:B------:R-:W-:Y:S01]  /*09b0*/  ISETP.GE.OR P0, PT, R26, UR4, P0 ;  /* 0x000000041a007c0c */ /* 0x000fe20008706670 */
[----:B------:R-:W4:Y:S03]  /*09c0*/  @!P6 LDC.64 R16, c[0x0][0x380] ;  /* 0x0000e000ff10eb82 */ /* 0x000f260000000a00 */
[-C--:B------:R-:W-:Y:S01]  /*09d0*/  @!P4 IMAD R27, R2, R6.reuse, R3 ;  /* 0x00000006021bc224 */ /* 0x080fe200078e0203 */
[----:B------:R5:W-:Y:S01]  /*09e0*/  @!P1 LDGSTS.E [R23+0x4100], desc[UR8][R12.64+0x80] ;  /* 0x041000800c179fae */ /* 0x000be2000b9a1008 */
[CC--:B------:R-:W-:Y:S01]  /*09f0*/  ISETP.GE.U32.AND P1, PT, R25.reuse, R6.reuse, PT ;  /* 0x000000061900720c */ /* 0x0c0fe20003f26070 */
[----:B---3--:R-:W-:Y:S01]  /*0a00*/  IMAD R25, R25, UR5, RZ ;  /* 0x0000000519197c24 */ /* 0x008fe2000f8e02ff */
[C---:B------:R-:W-:Y:S01]  /*0a10*/  IADD3 R2, PT, PT, R4.reuse, 0x1, RZ ;  /* 0x0000000104027810 */ /* 0x040fe20007ffe0ff */
[----:B-1----:R-:W-:Y:S01]  /*0a20*/  @!P3 IMAD.WIDE.U32 R14, R19, 0x4, R14 ;  /* 0x00000004130eb825 */ /* 0x002fe200078e000e */
[----:B--2---:R-:W1:Y:S04]  /*0a30*/  @!P4 LDC.64 R8, c[0x0][0x380] ;  /* 0x0000e000ff08cb82 */ /* 0x004e680000000a00 */
[----:B------:R2:W-:Y:S01]  /*0a40*/  @!P3 LDGSTS.E [R23+0x4180], desc[UR8][R14.64+0x80] ;  /* 0x041800800e17bfae */ /* 0x0005e2000b9a1008 */
[----:B------:R-:W-:Y:S01]  /*0a50*/  ISETP.GE.OR P3, PT, R4, UR5, P1 ;  /* 0x0000000504007c0c */ /* 0x000fe20008f66670 */
[----:B-----5:R-:W-:-:S02]  /*0a60*/  @!P5 IMAD R13, R22, R6, R3 ;  /* 0x00000006160dd224 */ /* 0x020fc400078e0203 */
[----:B------:R-:W3:Y:S08]  /*0a70*/  @!P5 LDC.64 R10, c[0x0][0x380] ;  /* 0x0000e000ff0adb82 */ /* 0x000ef00000000a00 */
[----:B------:R-:W5:Y:S01]  /*0a80*/  @!P0 LDC.64 R18, c[0x0][0x380] ;  /* 0x0000e000ff128b82 */ /* 0x000f620000000a00 */
[----:B--2---:R-:W-:Y:S01]  /*0a90*/  @!P6 IMAD R15, R24, R6, R3 ;  /* 0x00000006180fe224 */ /* 0x004fe200078e0203 */
[----:B------:R-:W-:-:S03]  /*0aa0*/  IADD3 R14, PT, PT, R4, 0x3, RZ ;  /* 0x00000003040e7810 */ /* 0x000fc60007ffe0ff */
[----:B----4-:R-:W-:-:S03]  /*0ab0*/  @!P6 IMAD.WIDE.U32 R16, R15, 0x4, R16 ;  /* 0x000000040f10e825 */ /* 0x010fc600078e0010 */
[----:B------:R-:W2:Y:S01]  /*0ac0*/  @!P3 LDC.64 R20, c[0x0][0x388] ;  /* 0x0000e200ff14bb82 */ /* 0x000ea20000000a00 */
[----:B-1----:R-:W-:-:S05]  /*0ad0*/  @!P4 IMAD.WIDE.U32 R8, R27, 0x4, R8 ;  /* 0x000000041b08c825 */ /* 0x002fca00078e0008 */
[----:B------:R1:W-:Y:S01]  /*0ae0*/  @!P4 LDGSTS.E [R23+0x4200], desc[UR8][R8.64+0x80] ;  /* 0x042000800817cfae */ /* 0x0003e2000b9a1008 */
[----:B------:R-:W-:Y:S01]  /*0af0*/  ISETP.GE.OR P4, PT, R2, UR5, P1 ;  /* 0x0000000502007c0c */ /* 0x000fe20008f86670 */
[----:B---3--:R-:W-:Y:S01]  /*0b00*/  @!P5 IMAD.WIDE.U32 R12, R13, 0x4, R10 ;  /* 0x000000040d0cd825 */ /* 0x008fe200078e000a */
[----:B------:R-:W-:-:S03]  /*0b10*/  IADD3 R2, PT, PT, R4, 0x2, RZ ;  /* 0x0000000204027810 */ /* 0x000fc60007ffe0ff */
[----:B------:R-:W-:Y:S01]  /*0b20*/  @!P0 IMAD R11, R26, R6, R3 ;  /* 0x000000061a0b8224 */ /* 0x000fe200078e0203 */
[----:B------:R3:W-:Y:S01]  /*0b30*/  @!P5 LDGSTS.E [R23+0x4280], desc[UR8][R12.64+0x80] ;  /* 0x042800800c17dfae */ /* 0x0007e2000b9a1008 */
[----:B------:R-:W-:Y:S02]  /*0b40*/  ISETP.GE.OR P5, PT, R2, UR5, P1 ;  /* 0x0000000502007c0c */ /* 0x000fe40008fa6670 */
[----:B-----5:R-:W-:Y:S01]  /*0b50*/  @!P0 IMAD.WIDE.U32 R18, R11, 0x4, R18 ;  /* 0x000000040b128825 */ /* 0x020fe200078e0012 */
[----:B------:R4:W-:Y:S01]  /*0b60*/  @!P6 LDGSTS.E [R23+0x4300], desc[UR8][R16.64+0x80] ;  /* 0x043000801017efae */ /* 0x0009e2000b9a1008 */
[CC--:B------:R-:W-:Y:S02]  /*0b70*/  IADD3 R2, P6, PT, R4.reuse, R25.reuse, RZ ;  /* 0x0000001904027210 */ /* 0x0c0fe40007fde0ff */
[----:B-1----:R-:W-:Y:S01]  /*0b80*/  @!P3 IADD3 R9, PT, PT, R4, R25, RZ ;  /* 0x000000190409b210 */ /* 0x002fe20007ffe0ff */
[----:B------:R4:W-:Y:S01]  /*0b90*/  @!P0 LDGSTS.E [R23+0x4380], desc[UR8][R18.64+0x80] ;  /* 0x0438008012178fae */ /* 0x0009e2000b9a1008 */
[----:B------:R-:W-:-:S02]  /*0ba0*/  IADD3.X R11, PT, PT, RZ, RZ, RZ, P6, !PT ;  /* 0x000000ffff0b7210 */ /* 0x000fc400037fe4ff */
[----:B------:R-:W-:Y:S01]  /*0bb0*/  LEA R10, P6, R2, UR6, 0x2 ;  /* 0x00000006020a7c11 */ /* 0x000fe2000f8c10ff */
[----:B--2---:R-:W-:Y:S01]  /*0bc0*/  @!P3 IMAD.WIDE.U32 R8, R9, 0x4, R20 ;  /* 0x000000040908b825 */ /* 0x004fe200078e0014 */
[----:B---3--:R-:W-:Y:S02]  /*0bd0*/  IADD3 R12, PT, PT, R4, 0x4, RZ ;  /* 0x00000004040c7810 */ /* 0x008fe40007ffe0ff */
[----:B------:R-:W-:Y:S02]  /*0be0*/  LEA.HI.X R11, R2, UR7, R11, 0x2, P6 ;  /* 0x00000007020b7c11 */ /* 0x000fe4000b0f140b */
[----:B------:R-:W-:Y:S01]  /*0bf0*/  IADD3 R2, PT, PT, R4, 0x5, RZ ;  /* 0x0000000504027810 */ /* 0x000fe20007ffe0ff */
[----:B------:R4:W-:Y:S01]  /*0c00*/  @!P3 LDGSTS.E [R7+0xe000], desc[UR8][R8.64] ;  /* 0x0e0000000807bfae */ /* 0x0009e2000b9a1008 */
[----:B------:R-:W-:Y:S02]  /*0c10*/  ISETP.GE.OR P6, PT, R12, UR5, P1 ;  /* 0x000000050c007c0c */ /* 0x000fe40008fc6670 */
[----:B------:R-:W-:Y:S01]  /*0c20*/  IADD3 R12, PT, PT, R4, 0x6, RZ ;  /* 0x00000006040c7810 */ /* 0x000fe20007ffe0ff */
[----:B------:R4:W-:Y:S01]  /*0c30*/  @!P4 LDGSTS.E [R7+0xe080], desc[UR8][R10.64+0x4] ;  /* 0x0e0800040a07cfae */ /* 0x0009e2000b9a1008 */
[----:B------:R-:W-:-:S02]  /*0c40*/  ISETP.GE.OR P0, PT, R14, UR5, P1 ;  /* 0x000000050e007c0c */ /* 0x000fc40008f06670 */
[----:B------:R-:W-:Y:S01]  /*0c50*/  ISETP.GE.OR P3, PT, R2, UR5, P1 ;  /* 0x0000000502007c0c */ /* 0x000fe20008f66670 */
[----:B------:R4:W-:Y:S01]  /*0c60*/  @!P5 LDGSTS.E [R7+0xe100], desc[UR8][R10.64+0x8] ;  /* 0x0e1000080a07dfae */ /* 0x0009e2000b9a1008 */
[----:B------:R-:W-:Y:S02]  /*0c70*/  ISETP.GE.OR P4, PT, R12, UR5, P1 ;  /* 0x000000050c007c0c */ /* 0x000fe40008f86670 */
[----:B------:R-:W-:-:S04]  /*0c80*/  IADD3 R4, PT, PT, R4, 0x7, RZ ;  /* 0x0000000704047810 */ /* 0x000fc80007ffe0ff */
[----:B------:R-:W-:-:S03]  /*0c90*/  ISETP.GE.OR P1, PT, R4, UR5, P1 ;  /* 0x0000000504007c0c */ /* 0x000fc60008f26670 */
[----:B------:R4:W-:Y:S04]  /*0ca0*/  @!P0 LDGSTS.E [R7+0xe180], desc[UR8][R10.64+0xc] ;  /* 0x0e18000c0a078fae */ /* 0x0009e8000b9a1008 */
[----:B------:R4:W-:Y:S04]  /*0cb0*/  @!P6 LDGSTS.E [R7+0xe200], desc[UR8][R10.64+0x10] ;  /* 0x0e2000100a07efae */ /* 0x0009e8000b9a1008 */
[----:B------:R4:W-:Y:S04]  /*0cc0*/  @!P3 LDGSTS.E [R7+0xe280], desc[UR8][R10.64+0x14] ;  /* 0x0e2800140a07bfae */ /* 0x0009e8000b9a1008 */
[----:B------:R4:W-:Y:S01]  /*0cd0*/  @!P4 LDGSTS.E [R7+0xe300], desc[UR8][R10.64+0x18] ;  /* 0x0e3000180a07cfae */ /* 0x0009e2000b9a1008 */
[----:B------:R-:W-:Y:S05]  /*0ce0*/  @P1 BRA `(.L_x_5) ;  /* 0x0000000000101947 */ /* 0x000fea0003800000 */
[----:B------:R-:W-:Y:S01]  /*0cf0*/  @!PT LDS RZ, [RZ] ;  /* 0x00000000fffff984 */ /* 0x000fe20000000800 */
[----:B------:R-:W-:Y:S01]  /*0d00*/  @!PT LDS RZ, [RZ] ;  /* 0x00000000fffff984 */ /* 0x000fe20000000800 */
[----:B------:R-:W-:Y:S01]  /*0d10*/  @!PT LDS RZ, [RZ] ;  /* 0x00000000fffff984 */ /* 0x000fe20000000800 */
[----:B------:R1:W-:Y:S02]  /*0d20*/  LDGSTS.E [R7+0xe380], desc[UR8][R10.64+0x1c] ;  /* 0x0e38001c0a077fae */ /* 0x0003e4000b9a1008 */
.L_x_5:
[----:B------:R-:W-:Y:S05]  /*0d30*/  BSYNC.RECONVERGENT B0 ;  /* 0x0000000000007941 */ /* 0x000fea0003800200 */
.L_x_4:
[----:B------:R-:W0:Y:S02]  /*0d40*/  LDGDEPBAR ;  /* 0x00000000000079af */ /* 0x000e240000000000 */
.L_x_3:
[----:B------:R-:W-:Y:S01]  /*0d50*/  HFMA2 R43, -RZ, RZ, 0, 0 ;  /* 0x00000000ff2b7431 */ /* 0x000fe200000001ff */
[----:B------:R-:W-:Y:S01]  /*0d60*/  CS2R R104, SRZ ;  /* 0x0000000000687805 */ /* 0x000fe2000001ff00 */
[----:B------:R-:W-:Y:S01]  /*0d70*/  HFMA2 R165, -RZ, RZ, 0, 0 ;  /* 0x00000000ffa57431 */ /* 0x000fe200000001ff */
[----:B------:R-:W-:Y:S01]  /*0d80*/  CS2R R56, SRZ ;  /* 0x0000000000387805 */ /* 0x000fe2000001ff00 */
[----:B------:R-:W-:Y:S01]  /*0d90*/  HFMA2 R123, -RZ, RZ, 0, 0 ;  /* 0x00000000ff7b7431 */ /* 0x000fe200000001ff */
[----:B------:R-:W-:Y:S01]  /*0da0*/  MOV R133, RZ ;  /* 0x000000ff00857202 */ /* 0x000fe20000000f00 */
        /* <DEDUP_REMOVED lines=13> */
[----:B-1--4-:R-:W-:Y:S01]  /*0e80*/  CS2R R10, SRZ ;  /* 0x00000000000a7805 */ /* 0x012fe2000001ff00 */
[----:B------:R-:W-:Y:S01]  /*0e90*/  HFMA2 R113, -RZ, RZ, 0, 0 ;  /* 0x00000000ff717431 */ /* 0x000fe200000001ff */
[----:B------:R-:W-:Y:S01]  /*0ea0*/  CS2R R38, SRZ ;  /* 0x0000000000267805 */ /* 0x000fe2000001ff00 */
[----:B------:R-:W-:Y:S01]  /*0eb0*/  HFMA2 R119, -RZ, RZ, 0, 0 ;  /* 0x00000000ff777431 */ /* 0x000fe200000001ff */
[----:B------:R-:W-:Y:S01]  /*0ec0*/  CS2R R106, SRZ ;  /* 0x00000000006a7805 */ /* 0x000fe2000001ff00 */
[----:B------:R-:W-:Y:S01]  /*0ed0*/  HFMA2 R137, -RZ, RZ, 0, 0 ;  /* 0x00000000ff897431 */ /* 0x000fe200000001ff */
[----:B------:R-:W-:Y:S01]  /*0ee0*/  CS2R R46, SRZ ;  /* 0x00000000002e7805 */ /* 0x000fe2000001ff00 */
[----:B------:R-:W-:Y:S01]  /*0ef0*/  HFMA2 R131, -RZ, RZ, 0, 0 ;  /* 0x00000000ff837431 */ /* 0x000fe200000001ff */
[----:B------:R-:W-:Y:S01]  /*0f00*/  CS2R R52, SRZ ;  /* 0x0000000000347805 */ /* 0x000fe2000001ff00 */
[----:B------:R-:W-:Y:S01]  /*0f10*/  HFMA2 R141, -RZ, RZ, 0, 0 ;  /* 0x00000000ff8d7431 */ /* 0x000fe200000001ff */
[----:B------:R-:W-:-:S02]  /*0f20*/  MOV R151, RZ ;  /* 0x000000ff00977202 */ /* 0x000fc40000000f00 */
[----:B------:R-:W-:Y:S02]  /*0f30*/  CS2R R36, SRZ ;  /* 0x0000000000247805 */ /* 0x000fe4000001ff00 */
[----:B------:R-:W-:Y:S02]  /*0f40*/  CS2R R66, SRZ ;  /* 0x0000000000427805 */ /* 0x000fe4000001ff00 */
[----:B------:R-:W-:Y:S02]  /*0f50*/  MOV R79, RZ ;  /* 0x000000ff004f7202 */ /* 0x000fe40000000f00 */
[----:B------:R-:W-:Y:S02]  /*0f60*/  CS2R R60, SRZ ;  /* 0x00000000003c7805 */ /* 0x000fe4000001ff00 */
[----:B------:R-:W-:Y:S02]  /*0f70*/  MOV R51, RZ ;  /* 0x000000ff00337202 */ /* 0x000fe40000000f00 */
[----:B------:R-:W-:-:S02]  /*0f80*/  CS2R R58, SRZ ;  /* 0x00000000003a7805 */ /* 0x000fc4000001ff00 */
[----:B------:R-:W-:Y:S02]  /*0f90*/  MOV R149, RZ ;  /* 0x000000ff00957202 */ /* 0x000fe40000000f00 */
[----:B------:R-:W-:Y:S02]  /*0fa0*/  CS2R R26, SRZ ;  /* 0x00000000001a7805 */ /* 0x000fe4000001ff00 */
[----:B------:R-:W-:Y:S02]  /*0fb0*/  MOV R161, RZ ;  /* 0x000000ff00a17202 */ /* 0x000fe40000000f00 */
[----:B------:R-:W-:Y:S02]  /*0fc0*/  CS2R R110, SRZ ;  /* 0x00000000006e7805 */ /* 0x000fe4000001ff00 */
[----:B------:R-:W-:Y:S02]  /*0fd0*/  MOV R145, RZ ;  /* 0x000000ff00917202 */ /* 0x000fe40000000f00 */
[----:B------:R-:W-:-:S02]  /*0fe0*/  MOV R139, RZ ;  /* 0x000000ff008b7202 */ /* 0x000fc40000000f00 */
[----:B------:R-:W-:Y:S02]  /*0ff0*/  MOV R41, RZ ;  /* 0x000000ff00297202 */ /* 0x000fe40000000f00 */
[----:B------:R-:W-:Y:S02]  /*1000*/  MOV R147, RZ ;  /* 0x000000ff00937202 */ /* 0x000fe40000000f00 */
[----:B------:R-:W-:Y:S02]  /*1010*/  MOV R9, RZ ;  /* 0x000000ff00097202 */ /* 0x000fe40000000f00 */
[----:B------:R-:W-:Y:S02]  /*1020*/  MOV R135, RZ ;  /* 0x000000ff00877202 */ /* 0x000fe40000000f00 */
[----:B------:R-:W-:Y:S01]  /*1030*/  MOV R125, RZ ;  /* 0x000000ff007d7202 */ /* 0x000fe20000000f00 */
[----:B------:R-:W-:Y:S06]  /*1040*/  @!P2 BRA `(.L_x_6) ;  /* 0x000000940010a947 */ /* 0x000fec0003800000 */
[----:B------:R-:W-:Y:S01]  /*1050*/  IMAD R5, R5, R6, R6 ;  /* 0x0000000605057224 */ /* 0x000fe200078e0206 */
[----:B------:R-:W-:Y:S02]  /*1060*/  MOV R2, 0x40 ;  /* 0x0000004000027802 */ /* 0x000fe40000000f00 */
[----:B------:R-:W-:Y:S02]  /*1070*/  CS2R R104, SRZ ;  /* 0x0000000000687805 */ /* 0x000fe4000001ff00 */
[----:B------:R-:W-:Y:S02]  /*1080*/  MOV R43, RZ ;  /* 0x000000ff002b7202 */ /* 0x000fe40000000f00 */
[----:B------:R-:W-:Y:S02]  /*1090*/  CS2R R56, SRZ ;  /* 0x0000000000387805 */ /* 0x000fe4000001ff00 */
[----:B------:R-:W-:Y:S02]  /*10a0*/  LEA R5, R6, R5, 0x1 ;  /* 0x0000000506057211 */ /* 0x000fe400078e08ff */
[----:B------:R-:W-:-:S02]  /*10b0*/  CS2R R24, SRZ ;  /* 0x0000000000187805 */ /* 0x000fc4000001ff00 */
[----:B------:R-:W-:Y:S02]  /*10c0*/  MOV R133, RZ ;  /* 0x000000ff00857202 */ /* 0x000fe40000000f00 */
[----:B------:R-:W-:Y:S02]  /*10d0*/  CS2R R44, SRZ ;  /* 0x00000000002c7805 */ /* 0x000fe4000001ff00 */
[----:B------:R-:W-:Y:S02]  /*10e0*/  LEA R5, R6, R5, 0x1 ;  /* 0x0000000506057211 */ /* 0x000fe400078e08ff */
[----:B------:R-:W-:Y:S02]  /*10f0*/  CS2R R62, SRZ ;  /* 0x00000000003e7805 */ /* 0x000fe4000001ff00 */
[----:B------:R-:W-:Y:S02]  /*1100*/  MOV R165, RZ ;  /* 0x000000ff00a57202 */ /* 0x000fe40000000f00 */
[----:B------:R-:W-:-:S02]  /*1110*/  CS2R R54, SRZ ;  /* 0x0000000000367805 */ /* 0x000fc4000001ff00 */
[----:B------:R-:W-:Y:S02]  /*1120*/  IADD3 R6, PT, PT, R5, R6, RZ ;  /* 0x0000000605067210 */ /* 0x000fe40007ffe0ff */
[----:B------:R-:W-:Y:S02]  /*1130*/  CS2R R10, SRZ ;  /* 0x00000000000a7805 */ /* 0x000fe4000001ff00 */
[----:B------:R-:W-:Y:S02]  /*1140*/  MOV R108, RZ ;  /* 0x000000ff006c7202 */ /* 0x000fe40000000f00 */
[----:B------:R-:W-:Y:S02]  /*1150*/  CS2R R38, SRZ ;  /* 0x0000000000267805 */ /* 0x000fe4000001ff00 */
[----:B------:R-:W-:Y:S02]  /*1160*/  MOV R123, RZ ;  /* 0x000000ff007b7202 */ /* 0x000fe40000000f00 */
[----:B------:R-:W-:-:S02]  /*1170*/  CS2R R106, SRZ ;  /* 0x00000000006a7805 */ /* 0x000fc4000001ff00 */
[----:B------:R-:W-:Y:S02]  /*1180*/  MOV R157, RZ ;  /* 0x000000ff009d7202 */ /* 0x000fe40000000f00 */
[----:B------:R-:W-:Y:S02]  /*1190*/  CS2R R46, SRZ ;  /* 0x00000000002e7805 */ /* 0x000fe4000001ff00 */
[----:B------:R-:W-:Y:S02]  /*11a0*/  CS2R R52, SRZ ;  /* 0x0000000000347805 */ /* 0x000fe4000001ff00 */
[----:B------:R-:W-:Y:S02]  /*11b0*/  MOV R121, RZ ;  /* 0x000000ff00797202 */ /* 0x000fe40000000f00 */
[----:B------:R-:W-:Y:S02]  /*11c0*/  CS2R R36, SRZ ;  /* 0x0000000000247805 */ /* 0x000fe4000001ff00 */
[----:B------:R-:W-:-:S02]  /*11d0*/  MOV R151, RZ ;  /* 0x000000ff00977202 */ /* 0x000fc40000000f00 */
[----:B------:R-:W-:Y:S02]  /*11e0*/  CS2R R66, SRZ ;  /* 0x0000000000427805 */ /* 0x000fe4000001ff00 */
[----:B------:R-:W-:Y:S02]  /*11f0*/  MOV R163, RZ ;  /* 0x000000ff00a37202 */ /* 0x000fe40000000f00 */
[----:B------:R-:W-:Y:S02]  /*1200*/  CS2R R60, SRZ ;  /* 0x00000000003c7805 */ /* 0x000fe4000001ff00 */
[----:B------:R-:W-:Y:S02]  /*1210*/  MOV R79, RZ ;  /* 0x000000ff004f7202 */ /* 0x000fe40000000f00 */
[----:B------:R-:W-:Y:S02]  /*1220*/  CS2R R58, SRZ ;  /* 0x00000000003a7805 */ /* 0x000fe4000001ff00 */
[----:B------:R-:W-:-:S02]  /*1230*/  MOV R49, RZ ;  /* 0x000000ff00317202 */ /* 0x000fc40000000f00 */
[----:B------:R-:W-:Y:S02]  /*1240*/  CS2R R26, SRZ ;  /* 0x00000000001a7805 */ /* 0x000fe4000001ff00 */
[----:B------:R-:W-:Y:S02]  /*1250*/  MOV R51, RZ ;  /* 0x000000ff00337202 */ /* 0x000fe40000000f00 */
[----:B------:R-:W-:Y:S02]  /*1260*/  CS2R R110, SRZ ;  /* 0x00000000006e7805 */ /* 0x000fe4000001ff00 */
[----:B------:R-:W-:Y:S01]  /*1270*/  MOV R115, RZ ;  /* 0x000000ff00737202 */ /* 0x000fe20000000f00 */
[----:B------:R-:W1:Y:S01]  /*1280*/  LDCU.64 UR10, c[0x0][0x388] ;  /* 0x00007100ff0a77ac */ /* 0x000e620008000a00 */
[----:B------:R-:W-:Y:S02]  /*1290*/  MOV R149, RZ ;  /* 0x000000ff00957202 */ /* 0x000fe40000000f00 */
[----:B------:R-:W-:Y:S01]  /*12a0*/  MOV R155, RZ ;  /* 0x000000ff009b7202 */ /* 0x000fe20000000f00 */
[----:B------:R-:W2:Y:S01]  /*12b0*/  LDCU.64 UR6, c[0x0][0x398] ;  /* 0x00007300ff0677ac */ /* 0x000ea20008000a00 */
[----:B------:R-:W-:-:S02]  /*12c0*/  MOV R161, RZ ;  /* 0x000000ff00a17202 */ /* 0x000fc40000000f00 */
[----:B------:R-:W-:Y:S02]  /*12d0*/  MOV R64, RZ ;  /* 0x000000ff00407202 */ /* 0x000fe40000000f00 */
[----:B------:R-:W-:Y:S02]  /*12e0*/  MOV R145, RZ ;  /* 0x000000ff00917202 */ /* 0x000fe40000000f00 */
[----:B------:R-:W-:Y:S02]  /*12f0*/  MOV R153, RZ ;  /* 0x000000ff00997202 */ /* 0x000fe40000000f00 */
[----:B------:R-:W-:Y:S02]  /*1300*/  MOV R139, RZ ;  /* 0x000000ff008b7202 */ /* 0x000fe40000000f00 */
[----:B------:R-:W-:Y:S02]  /*1310*/  MOV R113, RZ ;  /* 0x000000ff00717202 */ /* 0x000fe40000000f00 */
        /* <DEDUP_REMOVED lines=8> */
[----:B-12---:R-:W-:-:S07]  /*13a0*/  MOV R125, RZ ;  /* 0x000000ff007d7202 */ /* 0x006fce0000000f00 */
.L_x_10:
[----:B------:R-:W1:Y:S01]  /*13b0*/  LDC R7, c[0x0][0x3a0] ;  /* 0x0000e800ff077b82 */ /* 0x000e620000000800 */
[----:B------:R-:W-:-:S07]  /*13c0*/  DEPBAR.LE SB0, 0x1 ;  /* 0x000080400000791a */ /* 0x000fce0000000000 */
[----:B------:R-:W-:Y:S01]  /*13d0*/  BAR.SYNC.DEFER_BLOCKING 0x0 ;  /* 0x0000000000007b1d */ /* 0x000fe20000010000 */
[----:B-1----:R-:W-:-:S13]  /*13e0*/  ISETP.GE.AND P0, PT, R2, R7, PT ;  /* 0x000000070200720c */ /* 0x002fda0003f06270 */
[----:B------:R-:W-:Y:S05]  /*13f0*/  @P0 BRA `(.L_x_7) ;  /* 0x0000000400e00947 */ /* 0x000fea0003800000 */
[----:B------:R-:W1:Y:S01]  /*1400*/  S2R R5, SR_TID.Y ;  /* 0x0000000000057919 */ /* 0x000e620000002200 */
[----:B------:R-:W-:Y:S01]  /*1410*/  BSSY.RECONVERGENT B0, `(.L_x_8) ;  /* 0x0000075000007945 */ /* 0x000fe20003800200 */
[----:B------:R-:W2:Y:S01]  /*1420*/  S2R R0, SR_CTAID.Y ;  /* 0x0000000000007919 */ /* 0x000ea20000002600 */
[----:B------:R-:W3:Y:S01]  /*1430*/  S2R R4, SR_TID.X ;  /* 0x0000000000047919 */ /* 0x000ee20000002100 */
[----:B------:R-:W4:Y:S01]  /*1440*/  S2R R3, SR_CTAID.X ;  /* 0x0000000000037919 */ /* 0x000f220000002500 */
[----:B------:R-:W5:Y:S01]  /*1450*/  S2R R13, SR_CgaCtaId ;  /* 0x00000000000d7919 */ /* 0x000f620000008800 */
[----:B------:R-:W5:Y:S01]  /*1460*/  S2R R20, SR_SWINHI ;  /* 0x0000000000147919 */ /* 0x000f620000002f00 */
[-C--:B-1----:R-:W-:Y:S02]  /*1470*/  IADD3 R18, PT, PT, R5, R2.reuse, RZ ;  /* 0x0000000205127210 */ /* 0x082fe40007ffe0ff */
[----:B--2---:R-:W-:Y:S02]  /*1480*/  LEA R0, R0, R5, 0x4 ;  /* 0x0000000500007211 */ /* 0x004fe400078e20ff */
[C---:B------:R-:W-:Y:S01]  /*1490*/  ISETP.GE.AND P0, PT, R18.reuse, R7, PT ;  /* 0x000000071200720c */ /* 0x040fe20003f06270 */
[----:B------:R-:W-:Y:S01]  /*14a0*/  IMAD R18, R18, UR7, RZ ;  /* 0x0000000712127c24 */ /* 0x000fe2000f8e02ff */
[----:B---3--:R-:W-:-:S02]  /*14b0*/  IADD3 R8, PT, PT, R4, R2, RZ ;  /* 0x0000000204087210 */ /* 0x008fc40007ffe0ff */
[----:B------:R-:W-:Y:S02]  /*14c0*/  SHF.L.U32 R28, R0, 0x3, RZ ;  /* 0x00000003001c7819 */ /* 0x000fe400000006ff */
[----:B----4-:R-:W-:Y:S02]  /*14d0*/  LEA R3, R3, R4, 0x3 ;  /* 0x0000000403037211 */ /* 0x010fe400078e18ff */
[----:B------:R-:W-:Y:S02]  /*14e0*/  ISETP.GE.AND P1, PT, R8, R7, PT ;  /* 0x000000070800720c */ /* 0x000fe40003f26270 */
[----:B------:R-:W-:Y:S02]  /*14f0*/  SHF.L.U32 R33, R3, 0x3, RZ ;  /* 0x0000000303217819 */ /* 0x000fe400000006ff */
[C---:B------:R-:W-:Y:S02]  /*1500*/  ISETP.GE.OR P2, PT, R28.reuse, UR6, P1 ;  /* 0x000000061c007c0c */ /* 0x040fe40008f46670 */
[----:B------:R-:W-:-:S02]  /*1510*/  IADD3 R0, PT, PT, R28, 0x1, RZ ;  /* 0x000000011c007810 */ /* 0x000fc40007ffe0ff */
[----:B------:R-:W-:Y:S02]  /*1520*/  ISETP.GE.OR P4, PT, R33, UR7, P0 ;  /* 0x0000000721007c0c */ /* 0x000fe40008786670 */
[----:B------:R-:W-:Y:S02]  /*1530*/  ISETP.GE.OR P3, PT, R0, UR6, P1 ;  /* 0x0000000600007c0c */ /* 0x000fe40008f66670 */
[----:B------:R-:W-:Y:S02]  /*1540*/  MOV R0, 0x400 ;  /* 0x0000040000007802 */ /* 0x000fe40000000f00 */
[----:B------:R-:W-:Y:S02]  /*1550*/  SHF.R.U32.HI R3, RZ, 0x5, R2 ;  /* 0x00000005ff037819 */ /* 0x000fe40000011602 */
[----:B-----5:R-:W-:Y:S01]  /*1560*/  LEA R13, R13, R0, 0x18 ;  /* 0x000000000d0d7211 */ /* 0x020fe200078ec0ff */
[----:B------:R-:W1:Y:S01]  /*1570*/  @!P2 LDC.64 R16, c[0x0][0x380] ;  /* 0x0000e000ff10ab82 */ /* 0x000e620000000a00 */
[----:B------:R-:W-:Y:S01]  /*1580*/  LEA R19, R5, R4, 0x8 ;  /* 0x0000000405137211 */ /* 0x000fe200078e40ff */
[----:B------:R-:W-:Y:S01]  /*1590*/  IMAD.HI.U32 R0, R3, 0x55555556, RZ ;  /* 0x5555555603007827 */ /* 0x000fe200078e00ff */
[----:B------:R-:W-:-:S02]  /*15a0*/  LEA R21, R4, R5, 0x8 ;  /* 0x0000000504157211 */ /* 0x000fc400078e40ff */
[----:B------:R-:W-:Y:S01]  /*15b0*/  IADD3 R22, PT, PT, R28, 0x2, RZ ;  /* 0x000000021c167810 */ /* 0x000fe20007ffe0ff */
[----:B------:R-:W-:Y:S01]  /*15c0*/  IMAD R0, R0, -0x3, R3 ;  /* 0xfffffffd00007824 */ /* 0x000fe200078e0203 */
[----:B------:R-:W-:Y:S02]  /*15d0*/  MOV R12, R13 ;  /* 0x0000000d000c7202 */ /* 0x000fe40000000f00 */
[----:B------:R-:W-:Y:S01]  /*15e0*/  MOV R13, R20 ;  /* 0x00000014000d7202 */ /* 0x000fe20000000f00 */
[----:B------:R-:W2:Y:S01]  /*15f0*/  @!P4 LDC.64 R14, c[0x0][0x388] ;  /* 0x0000e200ff0ecb82 */ /* 0x000ea20000000a00 */
[----:B------:R-:W-:Y:S01]  /*1600*/  ISETP.GE.OR P6, PT, R22, UR6, P1 ;  /* 0x0000000616007c0c */ /* 0x000fe20008fc6670 */
[----:B------:R-:W-:Y:S01]  /*1610*/  IMAD R22, R28, R7, R7 ;  /* 0x000000071c167224 */ /* 0x000fe200078e0207 */
[----:B------:R-:W-:Y:S02]  /*1620*/  LEA R3, R0, R21, 0xb ;  /* 0x0000001500037211 */ /* 0x000fe400078e58ff */
[----:B------:R-:W-:-:S02]  /*1630*/  LEA R19, R19, R12, 0x2 ;  /* 0x0000000c13137211 */ /* 0x000fc400078e10ff */
[----:B------:R-:W-:Y:S01]  /*1640*/  SHF.L.U32 R0, R0, 0xc, RZ ;  /* 0x0000000c00007819 */ /* 0x000fe200000006ff */
[----:B------:R-:W3:Y:S01]  /*1650*/  @!P3 LDC.64 R4, c[0x0][0x380] ;  /* 0x0000e000ff04bb82 */ /* 0x000ee20000000a00 */
[----:B------:R-:W-:Y:S02]  /*1660*/  LEA R29, R3, R12, 0x2 ;  /* 0x0000000c031d7211 */ /* 0x000fe400078e10ff */
[----:B------:R-:W-:Y:S01]  /*1670*/  LEA R3, R0, R19, 0x2 ;  /* 0x0000001300037211 */ /* 0x000fe200078e10ff */
[----:B------:R-:W-:Y:S01]  /*1680*/  @!P2 IMAD R19, R28, R7, R8 ;  /* 0x000000071c13a224 */ /* 0x000fe200078e0208 */
[C---:B------:R-:W-:Y:S02]  /*1690*/  @!P4 IADD3 R21, PT, PT, R33.reuse, R18, RZ ;  /* 0x000000122115c210 */ /* 0x040fe40007ffe0ff */
[----:B------:R-:W-:Y:S01]  /*16a0*/  IADD3 R0, PT, PT, R33, 0x1, RZ ;  /* 0x0000000121007810 */ /* 0x000fe20007ffe0ff */
[----:B------:R-:W4:Y:S01]  /*16b0*/  @!P6 LDC.64 R12, c[0x0][0x380] ;  /* 0x0000e000ff0ceb82 */ /* 0x000f220000000a00 */
[----:B-1----:R-:W-:Y:S01]  /*16c0*/  @!P2 IMAD.WIDE.U32 R16, R19, 0x4, R16 ;  /* 0x000000041310a825 */ /* 0x002fe200078e0010 */
[----:B------:R-:W-:-:S02]  /*16d0*/  @!P3 IADD3 R19, PT, PT, R22, R8, RZ ;  /* 0x000000081613b210 */ /* 0x000fc40007ffe0ff */
[----:B------:R-:W-:Y:S02]  /*16e0*/  ISETP.GE.OR P5, PT, R0, UR7, P0 ;  /* 0x0000000700007c0c */ /* 0x000fe400087a6670 */
[----:B------:R-:W-:Y:S01]  /*16f0*/  IADD3 R0, PT, PT, R28, 0x3, RZ ;  /* 0x000000031c007810 */ /* 0x000fe20007ffe0ff */
[----:B------:R-:W-:Y:S01]  /*1700*/  @!PT LDS RZ, [RZ] ;  /* 0x00000000fffff984 */ /* 0x000fe20000000800 */
[----:B------:R-:W-:Y:S01]  /*1710*/  @!PT LDS RZ, [RZ] ;  /* 0x00000000fffff984 */ /* 0x000fe20000000800 */
[----:B------:R-:W-:Y:S01]  /*1720*/  @!PT LDS RZ, [RZ] ;  /* 0x00000000fffff984 */ /* 0x000fe20000000800 */
[----:B------:R1:W-:Y:S01]  /*1730*/  @!P2 LDGSTS.E [R3], desc[UR8][R16.64] ;  /* 0x000000001003afae */ /* 0x0003e2000b9a1008 */
[----:B--2---:R-:W-:Y:S01]  /*1740*/  @!P4 IMAD.WIDE R14, R21, 0x4, R14 ;  /* 0x00000004150ec825 */ /* 0x004fe200078e020e */
[----:B------:R-:W-:Y:S02]  /*1750*/  IADD3 R30, PT, PT, R22, R7, RZ ;  /* 0x00000007161e7210 */ /* 0x000fe40007ffe0ff */
[----:B------:R-:W-:Y:S02]  /*1760*/  ISETP.GE.OR P2, PT, R0, UR6, P1 ;  /* 0x0000000600007c0c */ /* 0x000fe40008f46670 */
[----:B------:R-:W-:Y:S01]  /*1770*/  @!P4 LDGSTS.E [R29+0xc000], desc[UR8][R14.64] ;  /* 0x0c0000000e1dcfae */ /* 0x000fe2000b9a1008 */
[----:B------:R-:W-:Y:S01]  /*1780*/  IADD3 R0, P4, PT, R33, R18, RZ ;  /* 0x0000001221007210 */ /* 0x000fe20007f9e0ff */
[----:B---3--:R-:W-:Y:S01]  /*1790*/  @!P3 IMAD.WIDE.U32 R20, R19, 0x4, R4 ;  /* 0x000000041314b825 */ /* 0x008fe200078e0004 */
[----:B------:R-:W-:-:S02]  /*17a0*/  IADD3 R4, PT, PT, R28, 0x4, RZ ;  /* 0x000000041c047810 */ /* 0x000fc40007ffe0ff */
[----:B------:R-:W-:Y:S02]  /*17b0*/  LEA.HI.X.SX32 R5, R18, RZ, 0x1, P4 ;  /* 0x000000ff12057211 */ /* 0x000fe400020f0eff */
[----:B------:R2:W-:Y:S01]  /*17c0*/  @!P3 LDGSTS.E [R3+0x80], desc[UR8][R20.64] ;  /* 0x000800001403bfae */ /* 0x0005e2000b9a1008 */
[----:B------:R-:W-:Y:S02]  /*17d0*/  ISETP.GE.OR P3, PT, R4, UR6, P1 ;  /* 0x0000000604007c0c */ /* 0x000fe40008f66670 */
[----:B------:R-:W-:Y:S01]  /*17e0*/  LEA R4, P4, R0, UR10, 0x2 ;  /* 0x0000000a00047c11 */ /* 0x000fe2000f8810ff */
[----:B------:R-:W3:Y:S01]  /*17f0*/  @!P2 LDC.64 R18, c[0x0][0x380] ;  /* 0x0000e000ff12ab82 */ /* 0x000ee20000000a00 */
[----:B------:R-:W-:Y:S02]  /*1800*/  @!P6 IADD3 R23, PT, PT, R30, R8, RZ ;  /* 0x000000081e17e210 */ /* 0x000fe40007ffe0ff */
[----:B------:R-:W-:Y:S02]  /*1810*/  LEA.HI.X R5, R0, UR11, R5, 0x2, P4 ;  /* 0x0000000b00057c11 */ /* 0x000fe4000a0f1405 */
[----:B------:R-:W-:Y:S01]  /*1820*/  IADD3 R0, PT, PT, R28, 0x5, RZ ;  /* 0x000000051c007810 */ /* 0x000fe20007ffe0ff */
[----:B----4-:R-:W-:Y:S01]  /*1830*/  @!P6 IMAD.WIDE.U32 R22, R23, 0x4, R12 ;  /* 0x000000041716e825 */ /* 0x010fe200078e000c */
[----:B-1----:R-:W-:Y:S01]  /*1840*/  IADD3 R16, PT, PT, R33, 0x2, RZ ;  /* 0x0000000221107810 */ /* 0x002fe20007ffe0ff */
[----:B------:R-:W-:Y:S01]  /*1850*/  @!P5 LDGSTS.E [R29+0xc080], desc[UR8][R4.64+0x4] ;  /* 0x0c080004041ddfae */ /* 0x000fe2000b9a1008 */
[----:B------:R-:W-:Y:S01]  /*1860*/  ISETP.GE.OR P5, PT, R0, UR6, P1 ;  /* 0x0000000600007c0c */ /* 0x000fe20008fa6670 */
[----:B--2---:R-:W1:Y:S01]  /*1870*/  @!P3 LDC.64 R20, c[0x0][0x380] ;  /* 0x0000e000ff14bb82 */ /* 0x004e620000000a00 */
[C---:B------:R-:W-:Y:S01]  /*1880*/  IADD3 R0, PT, PT, R28.reuse, 0x6, RZ ;  /* 0x000000061c007810 */ /* 0x040fe20007ffe0ff */
[----:B------:R2:W-:Y:S01]  /*1890*/  @!P6 LDGSTS.E [R3+0x100], desc[UR8][R22.64] ;  /* 0x001000001603efae */ /* 0x0005e2000b9a1008 */
[----:B------:R-:W-:-:S02]  /*18a0*/  IADD3 R28, PT, PT, R28, 0x7, RZ ;  /* 0x000000071c1c7810 */ /* 0x000fc40007ffe0ff */
[----:B------:R-:W-:Y:S02]  /*18b0*/  ISETP.GE.OR P4, PT, R16, UR7, P0 ;  /* 0x0000000710007c0c */ /* 0x000fe40008786670 */
[----:B------:R-:W-:Y:S02]  /*18c0*/  ISETP.GE.OR P6, PT, R0, UR6, P1 ;  /* 0x0000000600007c0c */ /* 0x000fe40008fc6670 */
[----:B------:R-:W-:Y:S02]  /*18d0*/  ISETP.GE.OR P1, PT, R28, UR6, P1 ;  /* 0x000000061c007c0c */ /* 0x000fe40008f26670 */
[----:B------:R-:W-:Y:S01]  /*18e0*/  IADD3 R30, PT, PT, R30, R7, RZ ;  /* 0x000000071e1e7210 */ /* 0x000fe20007ffe0ff */
[----:B------:R-:W4:Y:S01]  /*18f0*/  @!P5 LDC.64 R16, c[0x0][0x380] ;  /* 0x0000e000ff10db82 */ /* 0x000f220000000a00 */
[----:B------:R-:W-:Y:S02]  /*1900*/  IADD3 R0, PT, PT, R33, 0x3, RZ ;  /* 0x0000000321007810 */ /* 0x000fe40007ffe0ff */
[----:B------:R-:W-:-:S02]  /*1910*/  @!P2 IADD3 R31, PT, PT, R30, R8, RZ ;  /* 0x000000081e1fa210 */ /* 0x000fc40007ffe0ff */
[----:B--2---:R-:W-:Y:S01]  /*1920*/  @!P3 IADD3 R23, PT, PT, R8, R7, R30 ;  /* 0x000000070817b210 */ /* 0x004fe20007ffe01e */
[----:B------:R-:W-:Y:S01]  /*1930*/  @!P4 LDGSTS.E [R29+0xc100], desc[UR8][R4.64+0x8] ;  /* 0x0c100008041dcfae */ /* 0x000fe2000b9a1008 */
[----:B------:R-:W-:Y:S01]  /*1940*/  ISETP.GE.OR P4, PT, R0, UR7, P0 ;  /* 0x0000000700007c0c */ /* 0x000fe20008786670 */
[----:B------:R-:W2:Y:S01]  /*1950*/  @!P6 LDC.64 R14, c[0x0][0x380] ;  /* 0x0000e000ff0eeb82 */ /* 0x000ea20000000a00 */
[----:B---3--:R-:W-:Y:S01]  /*1960*/  @!P2 IMAD.WIDE.U32 R18, R31, 0x4, R18 ;  /* 0x000000041f12a825 */ /* 0x008fe200078e0012 */
[C---:B------:R-:W-:Y:S02]  /*1970*/  IADD3 R0, PT, PT, R33.reuse, 0x4, RZ ;  /* 0x0000000421007810 */ /* 0x040fe40007ffe0ff */
[----:B------:R-:W-:Y:S01]  /*1980*/  IADD3 R22, PT, PT, R33, 0x6, RZ ;  /* 0x0000000621167810 */ /* 0x000fe20007ffe0ff */
[----:B-1----:R-:W-:Y:S01]  /*1990*/  @!P3 IMAD.WIDE.U32 R20, R23, 0x4, R20 ;  /* 0x000000041714b825 */ /* 0x002fe200078e0014 */
[----:B------:R1:W-:Y:S01]  /*19a0*/  @!P2 LDGSTS.E [R3+0x180], desc[UR8][R18.64] ;  /* 0x001800001203afae */ /* 0x0003e2000b9a1008 */
[----:B------:R-:W-:Y:S01]  /*19b0*/  ISETP.GE.OR P2, PT, R0, UR7, P0 ;  /* 0x0000000700007c0c */ /* 0x000fe20008746670 */
[----:B------:R-:W3:Y:S01]  /*19c0*/  @!P1 LDC.64 R12, c[0x0][0x380] ;  /* 0x0000e000ff0c9b82 */ /* 0x000ee20000000a00 */
[----:B------:R-:W-:-:S02]  /*19d0*/  IADD3 R0, PT, PT, R33, 0x5, RZ ;  /* 0x0000000521007810 */ /* 0x000fc40007ffe0ff */
[-C--:B------:R-:W-:Y:S01]  /*19e0*/  @!P5 IADD3 R23, PT, PT, R30, R7.reuse, RZ ;  /* 0x000000071e17d210 */ /* 0x080fe20007ffe0ff */
[----:B------:R5:W-:Y:S01]  /*19f0*/  @!P4 LDGSTS.E [R29+0xc180], desc[UR8][R4.64+0xc] ;  /* 0x0c18000c041dcfae */ /* 0x000be2000b9a1008 */
[----:B------:R-:W-:Y:S02]  /*1a00*/  ISETP.GE.OR P4, PT, R0, UR7, P0 ;  /* 0x0000000700007c0c */ /* 0x000fe40008786670 */
[-C--:B------:R-:W-:Y:S01]  /*1a10*/  @!P5 IADD3 R23, PT, PT, R8, R7.reuse, R23 ;  /* 0x000000070817d210 */ /* 0x080fe20007ffe017 */
[----:B------:R5:W-:Y:S01]  /*1a20*/  @!P3 LDGSTS.E [R3+0x200], desc[UR8][R20.64] ;  /* 0x002000001403bfae */ /* 0x000be2000b9a1008 */
[----:B------:R-:W-:Y:S02]  /*1a30*/  ISETP.GE.OR P3, PT, R22, UR7, P0 ;  /* 0x0000000716007c0c */ /* 0x000fe40008766670 */
[----:B-1----:R-:W-:Y:S01]  /*1a40*/  @!P6 IADD3 R19, PT, PT, R6, R8, RZ ;  /* 0x000000080613e210 */ /* 0x002fe20007ffe0ff */
[----:B----4-:R-:W-:Y:S01]  /*1a50*/  @!P5 IMAD.WIDE.U32 R16, R23, 0x4, R16 ;  /* 0x000000041710d825 */ /* 0x010fe200078e0010 */
[----:B------:R-:W-:Y:S01]  /*1a60*/  @!P1 IADD3 R31, PT, PT, R8, R7, R6 ;  /* 0x00000007081f9210 */ /* 0x000fe20007ffe006 */
[----:B------:R5:W-:Y:S01]  /*1a70*/  @!P2 LDGSTS.E [R29+0xc200], desc[UR8][R4.64+0x10] ;  /* 0x0c200010041dafae */ /* 0x000be2000b9a1008 */
[----:B------:R-:W-:Y:S01]  /*1a80*/  IADD3 R33, PT, PT, R33, 0x7, RZ ;  /* 0x0000000721217810 */ /* 0x000fe20007ffe0ff */
[----:B--2---:R-:W-:-:S02]  /*1a90*/  @!P6 IMAD.WIDE.U32 R14, R19, 0x4, R14 ;  /* 0x00000004130ee825 */ /* 0x004fc400078e000e */
[----:B------:R5:W-:Y:S01]  /*1aa0*/  @!P5 LDGSTS.E [R3+0x280], desc[UR8][R16.64] ;  /* 0x002800001003dfae */ /* 0x000be2000b9a1008 */
[----:B------:R-:W-:-:S03]  /*1ab0*/  ISETP.GE.OR P0, PT, R33, UR7, P0 ;  /* 0x0000000721007c0c */ /* 0x000fc60008706670 */
[----:B------:R5:W-:Y:S01]  /*1ac0*/  @!P4 LDGSTS.E [R29+0xc280], desc[UR8][R4.64+0x14] ;  /* 0x0c280014041dcfae */ /* 0x000be2000b9a1008 */
[----:B---3--:R-:W-:-:S03]  /*1ad0*/  @!P1 IMAD.WIDE.U32 R12, R31, 0x4, R12 ;  /* 0x000000041f0c9825 */ /* 0x008fc600078e000c */
        /* <DEDUP_REMOVED lines=8> */
.L_x_9:
[----:B------:R-:W-:Y:S05]  /*1b60*/  BSYNC.RECONVERGENT B0 ;  /* 0x0000000000007941 */ /* 0x000fea0003800200 */
.L_x_8:
[----:B------:R-:W0:Y:S02]  /*1b70*/  LDGDEPBAR ;  /* 0x00000000000079af */ /* 0x000e240000000000 */
.L_x_7:
[----:B-----5:R-:W2:Y:S01]  /*1b80*/  S2R R13, SR_CgaCtaId ;  /* 0x00000000000d7919 */ /* 0x020ea20000008800 */
[----:B-1----:R-:W-:Y:S02]  /*1b90*/  LEA.HI R4, R2, 0xfffffffe, RZ, 0x1b ;  /* 0xfffffffe02047811 */ /* 0x002fe400078fd8ff */
[----:B------:R-:W-:Y:S01]  /*1ba0*/  MOV R8, 0x400 ;  /* 0x0000040000087802 */ /* 0x000fe20000000f00 */
[----:B------:R-:W1:Y:S01]  /*1bb0*/  S2R R0, SR_TID.Y ;  /* 0x0000000000007919 */ /* 0x000e620000002200 */
[----:B------:R-:W-:Y:S01]  /*1bc0*/  IADD3 R7, PT, PT, R7, 0x20, RZ ;  /* 0x0000002007077810 */ /* 0x000fe20007ffe0ff */
[----:B------:R-:W-:Y:S01]  /*1bd0*/  IMAD.HI.U32 R5, R4, -0x55555555, RZ ;  /* 0xaaaaaaab04057827 */ /* 0x000fe200078e00ff */
[----:B------:R-:W3:Y:S02]  /*1be0*/  S2R R3, SR_TID.X ;  /* 0x0000000000037919 */ /* 0x000ee40000002100 */
[----:B------:R-:W-:Y:S02]  /*1bf0*/  ISETP.GE.AND P0, PT, R2, R7, PT ;  /* 0x000000070200720c */ /* 0x000fe40003f06270 */
[----:B------:R-:W-:-:S02]  /*1c00*/  SHF.R.U32.HI R5, RZ, 0x1, R5 ;  /* 0x00000001ff057819 */ /* 0x000fc40000011605 */
[----:B------:R-:W-:-:S03]  /*1c10*/  IADD3 R2, PT, PT, R2, 0x20, RZ ;  /* 0x0000002002027810 */ /* 0x000fc60007ffe0ff */
[----:B------:R-:W-:Y:S01]  /*1c20*/  IMAD R5, R5, -0x3, R4 ;  /* 0xfffffffd05057824 */ /* 0x000fe200078e0204 */
[----:B--2---:R-:W-:-:S04]  /*1c30*/  LEA R8, R13, R8, 0x18 ;  /* 0x000000080d087211 */ /* 0x004fc800078ec0ff */
[----:B------:R-:W-:-:S05]  /*1c40*/  LEA R8, R5, R8, 0xe ;  /* 0x0000000805087211 */ /* 0x000fca00078e70ff */
[----:B------:R-:W-:Y:S01]  /*1c50*/  IMAD R4, R5, -0x2000, R8 ;  /* 0xffffe00005047824 */ /* 0x000fe200078e0208 */
[----:B-1----:R-:W-:-:S04]  /*1c60*/  LEA R8, R0, R8, 0xa ;  /* 0x0000000800087211 */ /* 0x002fc800078e50ff */
[----:B---3--:R-:W-:Y:S01]  /*1c70*/  LEA R4, R3, R4, 0xa ;  /* 0x0000000403047211 */ /* 0x008fe200078e50ff */
[----:B------:R-:W-:Y:S04]  /*1c80*/  LDS.128 R96, [R8+0x100] ;  /* 0x0001000008607984 */ /* 0x000fe80000000c00 */
[----:B------:R-:W1:Y:S04]  /*1c90*/  LDS.128 R12, [R4+0xc000] ;  /* 0x00c00000040c7984 */ /* 0x000e680000000c00 */
[----:B------:R-:W2:Y:S04]  /*1ca0*/  LDS.128 R92, [R8+0x180] ;  /* 0x00018000085c7984 */ /* 0x000ea80000000c00 */
[----:B------:R-:W3:Y:S04]  /*1cb0*/  LDS.128 R100, [R8] ;  /* 0x0000000008647984 */ /* 0x000ee80000000c00 */
[----:B------:R-:W4:Y:S04]  /*1cc0*/  LDS.128 R32, [R8+0x80] ;  /* 0x0000800008207984 */ /* 0x000f280000000c00 */
[----:B------:R-:W5:Y:S04]  /*1cd0*/  LDS.128 R88, [R8+0x200] ;  /* 0x0002000008587984 */ /* 0x000f680000000c00 */
[----:B------:R-:W5:Y:S04]  /*1ce0*/  LDS.128 R84, [R8+0x280] ;  /* 0x0002800008547984 */ /* 0x000f680000000c00 */
[----:B------:R-:W5:Y:S04]  /*1cf0*/  LDS.128 R80, [R8+0x300] ;  /* 0x0003000008507984 */ /* 0x000f680000000c00 */
[----:B------:R-:W5:Y:S04]  /*1d00*/  LDS.128 R20, [R8+0x380] ;  /* 0x0003800008147984 */ /* 0x000f680000000c00 */
[----:B------:R-:W5:Y:S01]  /*1d10*/  LDS.128 R28, [R4+0xc080] ;  /* 0x00c08000041c7984 */ /* 0x000f620000000c00 */
[-C--:B-1----:R-:W-:Y:S01]  /*1d20*/  FFMA R106, R96, R12.reuse, R106 ;  /* 0x0000000c606a7223 */ /* 0x082fe2000000006a */
[----:B--2---:R-:W-:-:S03]  /*1d30*/  FFMA R108, R92, R12, R108 ;  /* 0x0000000c5c6c7223 */ /* 0x004fc6000000006c */
[-C--:B------:R-:W-:Y:S01]  /*1d40*/  FFMA R17, R97, R13.reuse, R106 ;  /* 0x0000000d61117223 */ /* 0x080fe2000000006a */
[----:B------:R-:W-:-:S03]  /*1d50*/  FFMA R19, R93, R13, R108 ;  /* 0x0000000d5d137223 */ /* 0x000fc6000000006c */
[----:B------:R-:W-:Y:S01]  /*1d60*/  FFMA R42, R98, R14, R17 ;  /* 0x0000000e622a7223 */ /* 0x000fe20000000011 */
[----:B---3--:R-:W-:Y:S01]  /*1d70*/  FFMA R64, R100, R12, R64 ;  /* 0x0000000c64407223 */ /* 0x008fe20000000040 */
[----:B------:R-:W-:Y:S01]  /*1d80*/  FFMA R48, R94, R14, R19 ;  /* 0x0000000e5e307223 */ /* 0x000fe20000000013 */
[-C--:B----4-:R-:W-:Y:S01]  /*1d90*/  FFMA R66, R32, R12.reuse, R66 ;  /* 0x0000000c20427223 */ /* 0x090fe20000000042 */
[----:B------:R-:W1:Y:S01]  /*1da0*/  LDS.128 R16, [R4+0xc100] ;  /* 0x00c1000004107984 */ /* 0x000e620000000c00 */
[-C--:B------:R-:W-:Y:S01]  /*1db0*/  FFMA R5, R101, R13.reuse, R64 ;  /* 0x0000000d65057223 */ /* 0x080fe20000000040 */
[-C--:B-----5:R-:W-:Y:S01]  /*1dc0*/  FFMA R56, R88, R12.reuse, R56 ;  /* 0x0000000c58387223 */ /* 0x0a0fe20000000038 */
[----:B------:R-:W-:Y:S01]  /*1dd0*/  FFMA R7, R33, R13, R66 ;  /* 0x0000000d21077223 */ /* 0x000fe20000000042 */
[-C--:B------:R-:W-:Y:S01]  /*1de0*/  FFMA R143, R99, R15.reuse, R42 ;  /* 0x0000000f638f7223 */ /* 0x080fe2000000002a */
[----:B------:R-:W-:Y:S01]  /*1df0*/  FFMA R159, R95, R15, R48 ;  /* 0x0000000f5f9f7223 */ /* 0x000fe20000000030 */
[----:B------:R-:W-:Y:S01]  /*1e00*/  FFMA R54, R84, R12, R54 ;  /* 0x0000000c54367223 */ /* 0x000fe20000000036 */
[-C--:B------:R-:W-:Y:S01]  /*1e10*/  FFMA R65, R89, R13.reuse, R56 ;  /* 0x0000000d59417223 */ /* 0x080fe20000000038 */
[----:B------:R-:W-:Y:S01]  /*1e20*/  FFMA R40, R34, R14, R7 ;  /* 0x0000000e22287223 */ /* 0x000fe20000000007 */
[----:B------:R-:W-:Y:S01]  /*1e30*/  FFMA R52, R80, R12, R52 ;  /* 0x0000000c50347223 */ /* 0x000fe20000000034 */
[----:B------:R-:W-:Y:S01]  /*1e40*/  FFMA R69, R85, R13, R54 ;  /* 0x0000000d55457223 */ /* 0x000fe20000000036 */
[----:B------:R-:W-:Y:S01]  /*1e50*/  FFMA R50, R90, R14, R65 ;  /* 0x0000000e5a327223 */ /* 0x000fe20000000041 */
[----:B------:R-:W-:Y:S01]  /*1e60*/  FFMA R127, R35, R15, R40 ;  /* 0x0000000f237f7223 */ /* 0x000fe20000000028 */
[----:B------:R-:W-:Y:S01]  /*1e70*/  FFMA R12, R20, R12, R110 ;  /* 0x0000000c140c7223 */ /* 0x000fe2000000006e */
        /* <DEDUP_REMOVED lines=8> */
[-C--:B------:R-:W-:Y:S01]  /*1f00*/  FFMA R44, R92, R28.reuse, R44 ;  /* 0x0000001c5c2c7223 */ /* 0x080fe2000000002c */
[-C--:B------:R-:W-:Y:S01]  /*1f10*/  FFMA R117, R103, R15.reuse, R12 ;  /* 0x0000000f67757223 */ /* 0x080fe2000000000c */
[-C--:B------:R-:W-:Y:S01]  /*1f20*/  FFMA R52, R87, R15.reuse, R52 ;  /* 0x0000000f57347223 */ /* 0x080fe20000000034 */
[-C--:B------:R-:W-:Y:S01]  /*1f30*/  FFMA R54, R83, R15.reuse, R54 ;  /* 0x0000000f53367223 */ /* 0x080fe20000000036 */
[----:B------:R-:W-:Y:S01]  /*1f40*/  FFMA R56, R23, R15, R56 ;  /* 0x0000000f17387223 */ /* 0x000fe20000000038 */
[-C--:B------:R-:W-:Y:S01]  /*1f50*/  FFMA R12, R100, R28.reuse, R161 ;  /* 0x0000001c640c7223 */ /* 0x080fe200000000a1 */
        /* <DEDUP_REMOVED lines=9> */
[----:B------:R-:W-:Y:S01]  /*1ff0*/  FFMA R40, R94, R30, R15 ;  /* 0x0000001e5e287223 */ /* 0x000fe2000000000f */
[-C--:B------:R-:W-:Y:S01]  /*2000*/  FFMA R36, R32, R28.reuse, R36 ;  /* 0x0000001c20247223 */ /* 0x080fe20000000024 */
[----:B------:R-:W2:Y:S01]  /*2010*/  LDS.128 R12, [R4+0xc180] ;  /* 0x00c18000040c7984 */ /* 0x000ea20000000c00 */
[----:B------:R-:W-:Y:S01]  /*2020*/  FFMA R28, R20, R28, R46 ;  /* 0x0000001c141c7223 */ /* 0x000fe2000000002e */
        /* <DEDUP_REMOVED lines=9> */
[-C--:B-1----:R-:W-:Y:S01]  /*20c0*/  FFMA R10, R96, R16.reuse, R10 ;  /* 0x00000010600a7223 */ /* 0x082fe2000000000a */
[-C--:B------:R-:W-:Y:S01]  /*20d0*/  FFMA R24, R92, R16.reuse, R24 ;  /* 0x000000105c187223 */ /* 0x080fe20000000018 */
[-C--:B------:R-:W-:Y:S01]  /*20e0*/  FFMA R27, R103, R31.reuse, R28 ;  /* 0x0000001f671b7223 */ /* 0x080fe2000000001c */
[-C--:B------:R-:W-:Y:S01]  /*20f0*/  FFMA R119, R35, R31.reuse, R36 ;  /* 0x0000001f23777223 */ /* 0x080fe20000000024 */
        /* <DEDUP_REMOVED lines=19> */
[----:B------:R-:W1:Y:S01]  /*2230*/  LDS.128 R28, [R4+0xc200] ;  /* 0x00c20000041c7984 */ /* 0x000e620000000c00 */
        /* <DEDUP_REMOVED lines=11> */
[-C--:B--2---:R-:W-:Y:S01]  /*22f0*/  FFMA R16, R32, R12.reuse, R151 ;  /* 0x0000000c20107223 */ /* 0x084fe20000000097 */
        /* <DEDUP_REMOVED lines=24> */
[----:B------:R-:W2:Y:S01]  /*2480*/  LDS.128 R16, [R4+0xc280] ;  /* 0x00c2800004107984 */ /* 0x000ea20000000c00 */
        /* <DEDUP_REMOVED lines=10> */
[-C--:B-1----:R-:W-:Y:S01]  /*2530*/  FFMA R14, R32, R28.reuse, R121 ;  /* 0x0000001c200e7223 */ /* 0x082fe20000000079 */
[-C--:B------:R-:W-:Y:S01]  /*2540*/  FFMA R36, R96, R28.reuse, R123 ;  /* 0x0000001c60247223 */ /* 0x080fe2000000007b */
[-C--:B------:R-:W-:Y:S01]  /*2550*/  FFMA R111, R103, R15.reuse, R10 ;  /* 0x0000000f676f7223 */ /* 0x080fe2000000000a */
[-C--:B------:R-:W-:Y:S01]  /*2560*/  FFMA R149, R35, R15.reuse, R12 ;  /* 0x0000000f23957223 */ /* 0x080fe2000000000c */
[----:B------:R-:W-:Y:S01]  /*2570*/  FFMA R10, R91, R15, R38 ;  /* 0x0000000f5b0a7223 */ /* 0x000fe20000000026 */
        /* <DEDUP_REMOVED lines=67> */
[-C--:B------:R-:W-:Y:S01]  /*29b0*/  FFMA R68, R88, R12.reuse, R41 ;  /* 0x0000000c58447223 */ /* 0x080fe20000000029 */
[-C--:B------:R-:W-:Y:S01]  /*29c0*/  FFMA R70, R84, R12.reuse, R39 ;  /* 0x0000000c54467223 */ /* 0x080fe20000000027 */
[-C--:B------:R-:W-:Y:S01]  /*29d0*/  FFMA R72, R80, R12.reuse, R37 ;  /* 0x0000000c50487223 */ /* 0x080fe20000000025 */
[----:B------:R-:W-:Y:S01]  /*29e0*/  FFMA R12, R20, R12, R11 ;  /* 0x0000000c140c7223 */ /* 0x000fe2000000000b */
        /* <DEDUP_REMOVED lines=25> */
[----:B------:R-:W-:Y:S01]  /*2b80*/  LDS.128 R16, [R4+0xc010] ;  /* 0x00c0100004107984 */ /* 0x000fe20000000c00 */
[-C--:B--2---:R-:W-:Y:S01]  /*2b90*/  FFMA R100, R100, R64.reuse, R79 ;  /* 0x0000004064647223 */ /* 0x084fe2000000004f */
[-C--:B------:R-:W-:Y:S01]  /*2ba0*/  FFMA R32, R32, R64.reuse, R62 ;  /* 0x0000004020207223 */ /* 0x080fe2000000003e */
[-C--:B------:R-:W-:Y:S01]  /*2bb0*/  FFMA R20, R20, R64.reuse, R125 ;  /* 0x0000004014147223 */ /* 0x080fe2000000007d */
[----:B------:R-:W1:Y:S01]  /*2bc0*/  LDS.128 R12, [R8+0x10] ;  /* 0x00001000080c7984 */ /* 0x000e620000000c00 */
[-C--:B------:R-:W-:Y:S01]  /*2bd0*/  FFMA R80, R80, R64.reuse, R141 ;  /* 0x0000004050507223 */ /* 0x080fe2000000008d */
[-C--:B------:R-:W-:Y:S01]  /*2be0*/  FFMA R33, R33, R65.reuse, R32 ;  /* 0x0000004121217223 */ /* 0x080fe20000000020 */
[----:B------:R-:W-:Y:S01]  /*2bf0*/  FFMA R21, R21, R65, R20 ;  /* 0x0000004115157223 */ /* 0x000fe20000000014 */
[----:B------:R-:W2:Y:S01]  /*2c00*/  LDS.128 R120, [R8+0x90] ;  /* 0x0000900008787984 */ /* 0x000ea20000000c00 */
[----:B------:R-:W-:Y:S01]  /*2c10*/  FFMA R60, R88, R64, R60 ;  /* 0x00000040583c7223 */ /* 0x000fe2000000003c */
[-C--:B------:R-:W-:Y:S01]  /*2c20*/  FFMA R34, R34, R66.reuse, R33 ;  /* 0x0000004222227223 */ /* 0x080fe20000000021 */
[----:B------:R-:W-:Y:S01]  /*2c30*/  FFMA R114, R22, R66, R21 ;  /* 0x0000004216727223 */ /* 0x000fe20000000015 */
[----:B------:R-:W3:Y:S01]  /*2c40*/  LDS.128 R132, [R8+0x210] ;  /* 0x0002100008847984 */ /* 0x000ee20000000c00 */
[----:B------:R-:W-:Y:S01]  /*2c50*/  FFMA R58, R84, R64, R58 ;  /* 0x00000040543a7223 */ /* 0x000fe2000000003a */
[----:B------:R-:W-:Y:S01]  /*2c60*/  FFMA R125, R35, R67, R34 ;  /* 0x00000043237d7223 */ /* 0x000fe20000000022 */
[----:B------:R-:W-:Y:S01]  /*2c70*/  FFMA R81, R81, R65, R80 ;  /* 0x0000004151517223 */ /* 0x000fe20000000050 */
[----:B------:R-:W4:Y:S01]  /*2c80*/  LDS.128 R76, [R8+0x110] ;  /* 0x00011000084c7984 */ /* 0x000f220000000c00 */
[----:B------:R-:W-:Y:S01]  /*2c90*/  FFMA R114, R23, R67, R114 ;  /* 0x0000004317727223 */ /* 0x000fe20000000072 */
[-C--:B------:R-:W-:Y:S01]  /*2ca0*/  FFMA R89, R89, R65.reuse, R60 ;  /* 0x0000004159597223 */ /* 0x080fe2000000003c */
[-C--:B------:R-:W-:Y:S01]  /*2cb0*/  FFMA R85, R85, R65.reuse, R58 ;  /* 0x0000004155557223 */ /* 0x080fe2000000003a */
[----:B------:R-:W5:Y:S01]  /*2cc0*/  LDS.128 R72, [R8+0x190] ;  /* 0x0001900008487984 */ /* 0x000f620000000c00 */
[----:B------:R-:W-:Y:S01]  /*2cd0*/  FFMA R112, R82, R66, R81 ;  /* 0x0000004252707223 */ /* 0x000fe20000000051 */
[-C--:B------:R-:W-:Y:S01]  /*2ce0*/  FFMA R96, R96, R64.reuse, R63 ;  /* 0x0000004060607223 */ /* 0x080fe2000000003f */
[----:B------:R-:W-:Y:S01]  /*2cf0*/  FFMA R92, R92, R64, R104 ;  /* 0x000000405c5c7223 */ /* 0x000fe20000000068 */
[----:B------:R-:W5:Y:S01]  /*2d00*/  LDS.128 R68, [R8+0x290] ;  /* 0x0002900008447984 */ /* 0x000f620000000c00 */
[-C--:B------:R-:W-:Y:S01]  /*2d10*/  FFMA R101, R101, R65.reuse, R100 ;  /* 0x0000004165657223 */ /* 0x080fe20000000064 */
[-C--:B------:R-:W-:Y:S01]  /*2d20*/  FFMA R97, R97, R65.reuse, R96 ;  /* 0x0000004161617223 */ /* 0x080fe20000000060 */
[----:B------:R-:W-:Y:S01]  /*2d30*/  FFMA R93, R93, R65, R92 ;  /* 0x000000415d5d7223 */ /* 0x000fe2000000005c */
[----:B------:R-:W5:Y:S01]  /*2d40*/  LDS.128 R136, [R8+0x310] ;  /* 0x0003100008887984 */ /* 0x000f620000000c00 */
[-C--:B------:R-:W-:Y:S01]  /*2d50*/  FFMA R102, R102, R66.reuse, R101 ;  /* 0x0000004266667223 */ /* 0x080fe20000000065 */
[-C--:B------:R-:W-:Y:S01]  /*2d60*/  FFMA R98, R98, R66.reuse, R97 ;  /* 0x0000004262627223 */ /* 0x080fe20000000061 */
[-C--:B------:R-:W-:Y:S01]  /*2d70*/  FFMA R106, R94, R66.reuse, R93 ;  /* 0x000000425e6a7223 */ /* 0x080fe2000000005d */
[----:B------:R-:W5:Y:S01]  /*2d80*/  LDS.128 R28, [R8+0x390] ;  /* 0x00039000081c7984 */ /* 0x000f620000000c00 */
[-C--:B------:R-:W-:Y:S01]  /*2d90*/  FFMA R108, R90, R66.reuse, R89 ;  /* 0x000000425a6c7223 */ /* 0x080fe20000000059 */
[----:B------:R-:W-:Y:S01]  /*2da0*/  FFMA R110, R86, R66, R85 ;  /* 0x00000042566e7223 */ /* 0x000fe20000000055 */
[-C--:B------:R-:W-:Y:S01]  /*2db0*/  FFMA R63, R103, R67.reuse, R102 ;  /* 0x00000043673f7223 */ /* 0x080fe20000000066 */
[----:B------:R-:W5:Y:S01]  /*2dc0*/  LDS.128 R32, [R4+0xc090] ;  /* 0x00c0900004207984 */ /* 0x000f620000000c00 */
[-C--:B------:R-:W-:Y:S01]  /*2dd0*/  FFMA R141, R99, R67.reuse, R98 ;  /* 0x00000043638d7223 */ /* 0x080fe20000000062 */
[-C--:B------:R-:W-:Y:S01]  /*2de0*/  FFMA R106, R95, R67.reuse, R106 ;  /* 0x000000435f6a7223 */ /* 0x080fe2000000006a */
[-C--:B------:R-:W-:Y:S01]  /*2df0*/  FFMA R108, R91, R67.reuse, R108 ;  /* 0x000000435b6c7223 */ /* 0x080fe2000000006c */
[-C--:B------:R-:W-:Y:S01]  /*2e00*/  FFMA R110, R87, R67.reuse, R110 ;  /* 0x00000043576e7223 */ /* 0x080fe2000000006e */
[----:B------:R-:W-:Y:S01]  /*2e10*/  FFMA R112, R83, R67, R112 ;  /* 0x0000004353707223 */ /* 0x000fe20000000070 */
[----:B------:R-:W-:Y:S01]  /*2e20*/  LDS.128 R100, [R4+0xc290] ;  /* 0x00c2900004647984 */ /* 0x000fe20000000c00 */
[----:B-1----:R-:W-:-:S03]  /*2e30*/  FFMA R20, R12, R16, R117 ;  /* 0x000000100c147223 */ /* 0x002fc60000000075 */
[----:B------:R-:W-:Y:S01]  /*2e40*/  LDS.128 R88, [R4+0xc310] ;  /* 0x00c3100004587984 */ /* 0x000fe20000000c00 */
[-C--:B--2---:R-:W-:Y:S01]  /*2e50*/  FFMA R22, R120, R16.reuse, R127 ;  /* 0x0000001078167223 */ /* 0x084fe2000000007f */
[-C--:B------:R-:W-:Y:S01]  /*2e60*/  FFMA R21, R13, R17.reuse, R20 ;  /* 0x000000110d157223 */ /* 0x080fe20000000014 */
[-C--:B---3--:R-:W-:Y:S02]  /*2e70*/  FFMA R50, R132, R16.reuse, R50 ;  /* 0x0000001084327223 */ /* 0x088fe40000000032 */
[-C--:B------:R-:W-:Y:S01]  /*2e80*/  FFMA R23, R121, R17.reuse, R22 ;  /* 0x0000001179177223 */ /* 0x080fe20000000016 */
[----:B----4-:R-:W-:Y:S01]  /*2e90*/  FFMA R58, R76, R16, R143 ;  /* 0x000000104c3a7223 */ /* 0x010fe2000000008f */
[-C--:B------:R-:W-:Y:S02]  /*2ea0*/  FFMA R81, R133, R17.reuse, R50 ;  /* 0x0000001185517223 */ /* 0x080fe40000000032 */
[----:B------:R-:W-:Y:S01]  /*2eb0*/  FFMA R50, R122, R18, R23 ;  /* 0x000000127a327223 */ /* 0x000fe20000000017 */
[----:B-----5:R-:W-:Y:S01]  /*2ec0*/  FFMA R60, R72, R16, R159 ;  /* 0x00000010483c7223 */ /* 0x020fe2000000009f */
[----:B------:R-:W-:Y:S01]  /*2ed0*/  FFMA R65, R77, R17, R58 ;  /* 0x000000114d417223 */ /* 0x000fe2000000003a */
[----:B------:R-:W-:Y:S01]  /*2ee0*/  FFMA R94, R134, R18, R81 ;  /* 0x00000012865e7223 */ /* 0x000fe20000000051 */
[----:B------:R-:W-:Y:S01]  /*2ef0*/  FFMA R127, R123, R19, R50 ;  /* 0x000000137b7f7223 */ /* 0x000fe20000000032 */
[-C--:B------:R-:W-:Y:S01]  /*2f00*/  FFMA R52, R68, R16.reuse, R52 ;  /* 0x0000001044347223 */ /* 0x080fe20000000034 */
[----:B------:R-:W-:Y:S01]  /*2f10*/  FFMA R67, R73, R17, R60 ;  /* 0x0000001149437223 */ /* 0x000fe2000000003c */
[----:B------:R-:W-:Y:S01]  /*2f20*/  FFMA R94, R135, R19, R94 ;  /* 0x00000013875e7223 */ /* 0x000fe2000000005e */
[----:B------:R-:W-:Y:S01]  /*2f30*/  FFMA R54, R136, R16, R54 ;  /* 0x0000001088367223 */ /* 0x000fe20000000036 */
[-C--:B------:R-:W-:Y:S01]  /*2f40*/  FFMA R83, R69, R17.reuse, R52 ;  /* 0x0000001145537223 */ /* 0x080fe20000000034 */
[----:B------:R-:W-:Y:S01]  /*2f50*/  FFMA R52, R78, R18, R65 ;  /* 0x000000124e347223 */ /* 0x000fe20000000041 */
[----:B------:R-:W-:Y:S01]  /*2f60*/  FFMA R56, R28, R16, R56 ;  /* 0x000000101c387223 */ /* 0x000fe20000000038 */
[-C--:B------:R-:W-:Y:S01]  /*2f70*/  FFMA R16, R14, R18.reuse, R21 ;  /* 0x000000120e107223 */ /* 0x080fe20000000015 */
[-C--:B------:R-:W-:Y:S01]  /*2f80*/  FFMA R85, R137, R17.reuse, R54 ;  /* 0x0000001189557223 */ /* 0x080fe20000000036 */
[----:B------:R-:W1:Y:S01]  /*2f90*/  LDS.128 R20, [R4+0xc110] ;  /* 0x00c1100004147984 */ /* 0x000e620000000c00 */
        /* <DEDUP_REMOVED lines=25> */
[----:B------:R-:W2:Y:S01]  /*3130*/  LDS.128 R16, [R4+0xc190] ;  /* 0x00c1900004107984 */ /* 0x000ea20000000c00 */
        /* <DEDUP_REMOVED lines=16> */
[----:B------:R-:W1:Y:S01]  /*3240*/  LDS.128 R152, [R4+0xc210] ;  /* 0x00c2100004987984 */ /* 0x000e620000000c00 */
        /* <DEDUP_REMOVED lines=102> */
[----:B------:R-:W1:Y:S01]  /*38b0*/  LDS.128 R32, [R4+0xc390] ;  /* 0x00c3900004207984 */ /* 0x000e620000000c00 */
        /* <DEDUP_REMOVED lines=29> */
[----:B------:R-:W-:Y:S01]  /*3a90*/  FFMA R17, R121, R89, R22 ;  /* 0x0000005979117223 */ /* 0x000fe20000000016 */
[----:B------:R-:W-:Y:S01]  /*3aa0*/  FFMA R102, R30, R102, R101 ;  /* 0x000000661e667223 */ /* 0x000fe20000000065 */
        /* <DEDUP_REMOVED lines=16> */
[----:B-1----:R-:W-:Y:S01]  /*3bb0*/  FFMA R12, R12, R32, R63 ;  /* 0x000000200c0c7223 */ /* 0x002fe2000000003f */
[----:B------:R-:W-:Y:S01]  /*3bc0*/  LDS.128 R20, [R4+0xc020] ;  /* 0x00c0200004147984 */ /* 0x000fe20000000c00 */
[-C--:B------:R-:W-:Y:S01]  /*3bd0*/  FFMA R42, R70, R90.reuse, R37 ;  /* 0x0000005a462a7223 */ /* 0x080fe20000000025 */
[----:B------:R-:W-:Y:S01]  /*3be0*/  FFMA R44, R138, R90, R39 ;  /* 0x0000005a8a2c7223 */ /* 0x000fe20000000027 */
[-C--:B------:R-:W-:Y:S01]  /*3bf0*/  FFMA R81, R79, R91.reuse, R36 ;  /* 0x0000005b4f517223 */ /* 0x080fe20000000024 */
[----:B------:R-:W1:Y:S01]  /*3c00*/  LDS.128 R60, [R8+0x320] ;  /* 0x00032000083c7984 */ /* 0x000e620000000c00 */
[-C--:B------:R-:W-:Y:S01]  /*3c10*/  FFMA R83, R75, R91.reuse, R38 ;  /* 0x0000005b4b537223 */ /* 0x080fe20000000026 */
[C---:B------:R-:W-:Y:S01]  /*3c20*/  FFMA R88, R28.reuse, R88, R49 ;  /* 0x000000581c587223 */ /* 0x040fe20000000031 */
[-C--:B------:R-:W-:Y:S01]  /*3c30*/  FFMA R85, R135, R91.reuse, R40 ;  /* 0x0000005b87557223 */ /* 0x080fe20000000028 */
[----:B------:R-:W2:Y:S01]  /*3c40*/  LDS.128 R36, [R8+0xa0] ;  /* 0x0000a00008247984 */ /* 0x000ea20000000c00 */
[----:B------:R-:W-:Y:S01]  /*3c50*/  FFMA R87, R71, R91, R42 ;  /* 0x0000005b47577223 */ /* 0x000fe2000000002a */
[----:B------:R-:W-:Y:S01]  /*3c60*/  FFMA R89, R29, R89, R88 ;  /* 0x000000591d597223 */ /* 0x000fe20000000058 */
        /* <DEDUP_REMOVED lines=15> */
[----:B------:R-:W-:Y:S01]  /*3d60*/  FFMA R78, R78, R34, R77 ;  /* 0x000000224e4e7223 */ /* 0x000fe2000000004d */
        /* <DEDUP_REMOVED lines=8> */
[-C--:B------:R-:W-:Y:S01]  /*3df0*/  FFMA R138, R138, R34.reuse, R137 ;  /* 0x000000228a8a7223 */ /* 0x080fe20000000089 */
[----:B------:R-:W5:Y:S01]  /*3e00*/  LDS.128 R12, [R4+0xc0a0] ;  /* 0x00c0a000040c7984 */ /* 0x000f620000000c00 */
[----:B------:R-:W-:Y:S01]  /*3e10*/  FFMA R30, R30, R34, R29 ;  /* 0x000000221e1e7223 */ /* 0x000fe2000000001d */
[----:B------:R-:W-:Y:S01]  /*3e20*/  FFMA R108, R132, R32, R108 ;  /* 0x00000020846c7223 */ /* 0x000fe2000000006c */
[----:B------:R-:W-:Y:S01]  /*3e30*/  FFMA R137, R71, R35, R70 ;  /* 0x0000002347897223 */ /* 0x000fe20000000046 */
[----:B------:R-:W5:Y:S01]  /*3e40*/  LDS.128 R76, [R4+0xc120] ;  /* 0x00c12000044c7984 */ /* 0x000f620000000c00 */
[----:B------:R-:W-:Y:S01]  /*3e50*/  FFMA R73, R73, R33, R106 ;  /* 0x0000002149497223 */ /* 0x000fe2000000006a */
[----:B------:R-:W-:Y:S01]  /*3e60*/  FFMA R141, R31, R35, R30 ;  /* 0x000000231f8d7223 */ /* 0x000fe2000000001e */
[-C--:B------:R-:W-:Y:S01]  /*3e70*/  FFMA R133, R133, R33.reuse, R108 ;  /* 0x0000002185857223 */ /* 0x080fe2000000006c */
[----:B-1----:R-:W-:Y:S01]  /*3e80*/  FFMA R98, R60, R20, R98 ;  /* 0x000000143c627223 */ /* 0x002fe20000000062 */
[-C--:B------:R-:W-:Y:S01]  /*3e90*/  FFMA R74, R74, R34.reuse, R73 ;  /* 0x000000224a4a7223 */ /* 0x080fe20000000049 */
[----:B------:R-:W-:Y:S01]  /*3ea0*/  FFMA R121, R121, R33, R120 ;  /* 0x0000002179797223 */ /* 0x000fe20000000078 */
[----:B------:R-:W-:Y:S01]  /*3eb0*/  FFMA R134, R134, R34, R133 ;  /* 0x0000002286867223 */ /* 0x000fe20000000085 */
[----:B--2---:R-:W-:Y:S01]  /*3ec0*/  FFMA R32, R36, R20, R127 ;  /* 0x0000001424207223 */ /* 0x004fe2000000007f */
[----:B------:R-:W-:Y:S01]  /*3ed0*/  FFMA R71, R61, R21, R98 ;  /* 0x000000153d477223 */ /* 0x000fe20000000062 */
[----:B------:R-:W-:Y:S01]  /*3ee0*/  FFMA R133, R75, R35, R74 ;  /* 0x000000234b857223 */ /* 0x000fe2000000004a */
[----:B------:R-:W-:Y:S01]  /*3ef0*/  FFMA R122, R122, R34, R121 ;  /* 0x000000227a7a7223 */ /* 0x000fe20000000079 */
[----:B---3--:R-:W-:Y:S01]  /*3f00*/  FFMA R30, R64, R20, R117 ;  /* 0x00000014401e7223 */ /* 0x008fe20000000075 */
[----:B------:R-:W-:Y:S01]  /*3f10*/  FFMA R29, R37, R21, R32 ;  /* 0x00000015251d7223 */ /* 0x000fe20000000020 */
[-C--:B------:R-:W-:Y:S01]  /*3f20*/  FFMA R72, R62, R22.reuse, R71 ;  /* 0x000000163e487223 */ /* 0x080fe20000000047 */
[----:B------:R-:W-:Y:S01]  /*3f30*/  FFMA R155, R31, R155, R154 ;  /* 0x0000009b1f9b7223 */ /* 0x000fe2000000009a */
[----:B------:R-:W-:Y:S01]  /*3f40*/  FFMA R19, R65, R21, R30 ;  /* 0x0000001541137223 */ /* 0x000fe2000000001e */
[----:B------:R-:W-:Y:S01]  /*3f50*/  FFMA R30, R38, R22, R29 ;  /* 0x00000016261e7223 */ /* 0x000fe2000000001d */
[----:B------:R-:W-:Y:S01]  /*3f60*/  FFMA R29, R63, R23, R72 ;  /* 0x000000173f1d7223 */ /* 0x000fe20000000048 */
[-C--:B----4-:R-:W-:Y:S01]  /*3f70*/  FFMA R34, R52, R20.reuse, R143 ;  /* 0x0000001434227223 */ /* 0x090fe2000000008f */
[----:B------:R-:W1:Y:S01]  /*3f80*/  LDS.128 R72, [R4+0xc1a0] ;  /* 0x00c1a00004487984 */ /* 0x000e620000000c00 */
[-C--:B-----5:R-:W-:Y:S01]  /*3f90*/  FFMA R68, R48, R20.reuse, R159 ;  /* 0x0000001430447223 */ /* 0x0a0fe2000000009f */
[C---:B------:R-:W-:Y:S01]  /*3fa0*/  FFMA R103, R31.reuse, R103, R102 ;  /* 0x000000671f677223 */ /* 0x040fe20000000066 */
        /* <DEDUP_REMOVED lines=222> */
[----:B------:R-:W-:Y:S01]  /*4d90*/  LDS.128 R72, [R8+0x30] ;  /* 0x0000300008487984 */ /* 0x000fe20000000c00 */
[-C--:B------:R-:W-:Y:S01]  /*4da0*/  FFMA R48, R48, R68.reuse, R133 ;  /* 0x0000004430307223 */ /* 0x080fe20000000085 */
[-C--:B------:R-:W-:Y:S01]  /*4db0*/  FFMA R40, R40, R68.reuse, R135 ;  /* 0x0000004428287223 */ /* 0x080fe20000000087 */
[-C--:B------:R-:W-:Y:S01]  /*4dc0*/  FFMA R37, R37, R69.reuse, R36 ;  /* 0x0000004525257223 */ /* 0x080fe20000000024 */
[----:B------:R-:W1:Y:S01]  /*4dd0*/  LDS.128 R76, [R4+0xc030] ;  /* 0x00c03000044c7984 */ /* 0x000e620000000c00 */
[----:B------:R-:W-:Y:S01]  /*4de0*/  FFMA R49, R49, R69, R48 ;  /* 0x0000004531317223 */ /* 0x000fe20000000030 */
[----:B------:R-:W-:Y:S01]  /*4df0*/  FFMA R44, R44, R68, R137 ;  /* 0x000000442c2c7223 */ /* 0x000fe20000000089 */
[-C--:B------:R-:W-:Y:S01]  /*4e00*/  FFMA R38, R38, R70.reuse, R37 ;  /* 0x0000004626267223 */ /* 0x080fe20000000025 */
[----:B------:R-:W2:Y:S01]  /*4e10*/  LDS.128 R80, [R4+0xc0b0] ;  /* 0x00c0b00004507984 */ /* 0x000ea20000000c00 */
[----:B------:R-:W-:Y:S01]  /*4e20*/  FFMA R50, R50, R70, R49 ;  /* 0x0000004632327223 */ /* 0x000fe20000000031 */
[-C--:B------:R-:W-:Y:S01]  /*4e30*/  FFMA R28, R64, R68.reuse, R28 ;  /* 0x00000044401c7223 */ /* 0x080fe2000000001c */
[----:B------:R-:W-:Y:S01]  /*4e40*/  FFMA R49, R39, R71, R38 ;  /* 0x0000004727317223 */ /* 0x000fe20000000026 */
[----:B------:R-:W3:Y:S01]  /*4e50*/  LDS.128 R84, [R4+0xc130] ;  /* 0x00c1300004547984 */ /* 0x000ee20000000c00 */
[----:B------:R-:W-:Y:S01]  /*4e60*/  FFMA R52, R52, R68, R125 ;  /* 0x0000004434347223 */ /* 0x000fe2000000007d */
[-C--:B------:R-:W-:Y:S01]  /*4e70*/  FFMA R41, R41, R69.reuse, R40 ;  /* 0x0000004529297223 */ /* 0x080fe20000000028 */
[-C--:B------:R-:W-:Y:S01]  /*4e80*/  FFMA R45, R45, R69.reuse, R44 ;  /* 0x000000452d2d7223 */ /* 0x080fe2000000002c */
[----:B------:R-:W4:Y:S01]  /*4e90*/  LDS.128 R88, [R4+0xc1b0] ;  /* 0x00c1b00004587984 */ /* 0x000f220000000c00 */
[-C--:B------:R-:W-:Y:S01]  /*4ea0*/  FFMA R65, R65, R69.reuse, R28 ;  /* 0x0000004541417223 */ /* 0x080fe2000000001c */
[----:B------:R-:W-:Y:S01]  /*4eb0*/  FFMA R53, R53, R69, R52 ;  /* 0x0000004535357223 */ /* 0x000fe20000000034 */
[-C--:B------:R-:W-:Y:S01]  /*4ec0*/  FFMA R40, R42, R70.reuse, R41 ;  /* 0x000000462a287223 */ /* 0x080fe20000000029 */
[----:B------:R-:W5:Y:S01]  /*4ed0*/  LDS.128 R96, [R4+0xc2b0] ;  /* 0x00c2b00004607984 */ /* 0x000f620000000c00 */
[-C--:B------:R-:W-:Y:S01]  /*4ee0*/  FFMA R28, R46, R70.reuse, R45 ;  /* 0x000000462e1c7223 */ /* 0x080fe2000000002d */
[-C--:B------:R-:W-:Y:S01]  /*4ef0*/  FFMA R54, R54, R70.reuse, R53 ;  /* 0x0000004636367223 */ /* 0x080fe20000000035 */
[-C--:B------:R-:W-:Y:S01]  /*4f00*/  FFMA R40, R43, R71.reuse, R40 ;  /* 0x000000472b287223 */ /* 0x080fe20000000028 */
[----:B------:R-:W5:Y:S01]  /*4f10*/  LDS.128 R100, [R4+0xc330] ;  /* 0x00c3300004647984 */ /* 0x000f620000000c00 */
[-C--:B------:R-:W-:Y:S01]  /*4f20*/  FFMA R28, R47, R71.reuse, R28 ;  /* 0x000000472f1c7223 */ /* 0x080fe2000000001c */
[-C--:B------:R-:W-:Y:S01]  /*4f30*/  FFMA R133, R55, R71.reuse, R54 ;  /* 0x0000004737857223 */ /* 0x080fe20000000036 */
[-C--:B------:R-:W-:Y:S01]  /*4f40*/  FFMA R42, R51, R71.reuse, R50 ;  /* 0x00000047332a7223 */ /* 0x080fe20000000032 */
[----:B------:R-:W5:Y:S01]  /*4f50*/  LDS.128 R92, [R4+0xc230] ;  /* 0x00c23000045c7984 */ /* 0x000f620000000c00 */
[----:B------:R-:W-:Y:S01]  /*4f60*/  FFMA R66, R66, R70, R65 ;  /* 0x0000004642427223 */ /* 0x000fe20000000041 */
[-C--:B------:R-:W-:Y:S01]  /*4f70*/  FFMA R56, R56, R68.reuse, R141 ;  /* 0x0000004438387223 */ /* 0x080fe2000000008d */
[----:B------:R-:W-:Y:S01]  /*4f80*/  FFMA R60, R60, R68, R139 ;  /* 0x000000443c3c7223 */ /* 0x000fe2000000008b */
[----:B------:R-:W5:Y:S01]  /*4f90*/  LDS.128 R36, [R8+0xb0] ;  /* 0x0000b00008247984 */ /* 0x000f620000000c00 */
[----:B------:R-:W-:Y:S01]  /*4fa0*/  FFMA R67, R67, R71, R66 ;  /* 0x0000004743437223 */ /* 0x000fe20000000042 */
[-C--:B------:R-:W-:Y:S01]  /*4fb0*/  FFMA R57, R57, R69.reuse, R56 ;  /* 0x0000004539397223 */ /* 0x080fe20000000038 */
[----:B------:R-:W-:Y:S01]  /*4fc0*/  FFMA R61, R61, R69, R60 ;  /* 0x000000453d3d7223 */ /* 0x000fe2000000003c */
[----:B------:R-:W5:Y:S02]  /*4fd0*/  LDS.128 R104, [R4+0xc3b0] ;  /* 0x00c3b00004687984 */ /* 0x000f640000000c00 */
[-C--:B------:R-:W-:Y:S01]  /*4fe0*/  FFMA R58, R58, R70.reuse, R57 ;  /* 0x000000463a3a7223 */ /* 0x080fe20000000039 */
[----:B------:R-:W-:-:S03]  /*4ff0*/  FFMA R62, R62, R70, R61 ;  /* 0x000000463e3e7223 */ /* 0x000fc6000000003d */
[-C--:B------:R-:W-:Y:S01]  /*5000*/  FFMA R59, R59, R71.reuse, R58 ;  /* 0x000000473b3b7223 */ /* 0x080fe2000000003a */
[----:B------:R-:W-:Y:S01]  /*5010*/  FFMA R69, R63, R71, R62 ;  /* 0x000000473f457223 */ /* 0x000fe2000000003e */
[C---:B-1----:R-:W-:Y:S01]  /*5020*/  FFMA R44, R72.reuse, R76, R121 ;  /* 0x0000004c482c7223 */ /* 0x042fe20000000079 */
[----:B--2---:R-:W-:-:S03]  /*5030*/  FFMA R22, R72, R80, R22 ;  /* 0x0000005048167223 */ /* 0x004fc60000000016 */
[C---:B------:R-:W-:Y:S01]  /*5040*/  FFMA R41, R73.reuse, R77, R44 ;  /* 0x0000004d49297223 */ /* 0x040fe2000000002c */
[----:B---3--:R-:W-:Y:S01]  /*5050*/  FFMA R26, R72, R84, R26 ;  /* 0x00000054481a7223 */ /* 0x008fe2000000001a */
[C---:B------:R-:W-:Y:S02]  /*5060*/  FFMA R43, R73.reuse, R81, R22 ;  /* 0x00000051492b7223 */ /* 0x040fe40000000016 */
[----:B------:R-:W-:Y:S01]  /*5070*/  FFMA R22, R74, R78, R41 ;  /* 0x0000004e4a167223 */ /* 0x000fe20000000029 */
[----:B----4-:R-:W-:Y:S01]  /*5080*/  FFMA R34, R72, R88, R34 ;  /* 0x0000005848227223 */ /* 0x010fe20000000022 */
[C---:B------:R-:W-:Y:S01]  /*5090*/  FFMA R45, R73.reuse, R85, R26 ;  /* 0x00000055492d7223 */ /* 0x040fe2000000001a */
[----:B------:R-:W-:Y:S01]  /*50a0*/  FFMA R26, R74, R82, R43 ;  /* 0x000000524a1a7223 */ /* 0x000fe2000000002b */
[----:B-----5:R-:W-:Y:S01]  /*50b0*/  FFMA R114, R72, R96, R114 ;  /* 0x0000006048727223 */ /* 0x020fe20000000072 */
[C---:B------:R-:W-:Y:S01]  /*50c0*/  FFMA R47, R73.reuse, R89, R34 ;  /* 0x00000059492f7223 */ /* 0x040fe20000000022 */
[----:B------:R-:W-:Y:S01]  /*50d0*/  FFMA R34, R74, R86, R45 ;  /* 0x000000564a227223 */ /* 0x000fe2000000002d */
[----:B------:R-:W-:Y:S01]  /*50e0*/  FFMA R118, R72, R100, R118 ;  /* 0x0000006448767223 */ /* 0x000fe20000000076 */
[----:B------:R-:W-:Y:S01]  /*50f0*/  FFMA R53, R73, R97, R114 ;  /* 0x0000006149357223 */ /* 0x000fe20000000072 */
[----:B------:R-:W-:Y:S01]  /*5100*/  FFMA R48, R74, R90, R47 ;  /* 0x0000005a4a307223 */ /* 0x000fe2000000002f */
[----:B------:R-:W-:Y:S01]  /*5110*/  FFMA R63, R75, R87, R34 ;  /* 0x000000574b3f7223 */ /* 0x000fe20000000022 */
[C---:B------:R-:W-:Y:S01]  /*5120*/  FFMA R55, R73.reuse, R101, R118 ;  /* 0x0000006549377223 */ /* 0x040fe20000000076 */
[----:B------:R-:W-:Y:S01]  /*5130*/  FFMA R112, R72, R92, R112 ;  /* 0x0000005c48707223 */ /* 0x000fe20000000070 */
[----:B------:R-:W1:Y:S01]  /*5140*/  LDS.128 R44, [R8+0x130] ;  /* 0x00013000082c7984 */ /* 0x000e620000000c00 */
[C---:B------:R-:W-:Y:S01]  /*5150*/  FFMA R52, R74.reuse, R98, R53 ;  /* 0x000000624a347223 */ /* 0x040fe20000000035 */
[----:B------:R-:W-:Y:S01]  /*5160*/  FFMA R54, R74, R102, R55 ;  /* 0x000000664a367223 */ /* 0x000fe20000000037 */
[----:B------:R-:W-:Y:S01]  /*5170*/  FFMA R51, R73, R93, R112 ;  /* 0x0000005d49337223 */ /* 0x000fe20000000070 */
[C---:B------:R-:W-:Y:S01]  /*5180*/  FFMA R55, R75.reuse, R79, R22 ;  /* 0x0000004f4b377223 */ /* 0x040fe20000000016 */
[----:B------:R-:W-:Y:S01]  /*5190*/  FFMA R53, R75, R83, R26 ;  /* 0x000000534b357223 */ /* 0x000fe2000000001a */
[C---:B------:R-:W-:Y:S01]  /*51a0*/  FFMA R22, R36.reuse, R76, R117 ;  /* 0x0000004c24167223 */ /* 0x040fe20000000075 */
[C---:B------:R-:W-:Y:S01]  /*51b0*/  FFMA R26, R36.reuse, R80, R119 ;  /* 0x00000050241a7223 */ /* 0x040fe20000000077 */
[C---:B------:R-:W-:Y:S01]  /*51c0*/  FFMA R20, R36.reuse, R84, R20 ;  /* 0x0000005424147223 */ /* 0x040fe20000000014 */
[C---:B------:R-:W-:Y:S01]  /*51d0*/  FFMA R18, R36.reuse, R88, R18 ;  /* 0x0000005824127223 */ /* 0x040fe20000000012 */
[C---:B------:R-:W-:Y:S01]  /*51e0*/  FFMA R32, R36.reuse, R92, R32 ;  /* 0x0000005c24207223 */ /* 0x040fe20000000020 */
[C---:B------:R-:W-:Y:S01]  /*51f0*/  FFMA R110, R36.reuse, R96, R110 ;  /* 0x00000060246e7223 */ /* 0x040fe2000000006e */
[----:B------:R-:W-:Y:S01]  /*5200*/  FFMA R116, R36, R100, R116 ;  /* 0x0000006424747223 */ /* 0x000fe20000000074 */
[----:B------:R-:W-:Y:S01]  /*5210*/  FFMA R50, R74, R94, R51 ;  /* 0x0000005e4a327223 */ /* 0x000fe20000000033 */
[-C--:B------:R-:W-:Y:S01]  /*5220*/  FFMA R36, R36, R104.reuse, R49 ;  /* 0x0000006824247223 */ /* 0x080fe20000000031 */
[C---:B------:R-:W-:Y:S01]  /*5230*/  FFMA R49, R37.reuse, R77, R22 ;  /* 0x0000004d25317223 */ /* 0x040fe20000000016 */
[C---:B------:R-:W-:Y:S01]  /*5240*/  FFMA R51, R37.reuse, R81, R26 ;  /* 0x0000005125337223 */ /* 0x040fe2000000001a */
[----:B------:R-:W-:Y:S01]  /*5250*/  FFMA R72, R72, R104, R67 ;  /* 0x0000006848487223 */ /* 0x000fe20000000043 */
[C---:B------:R-:W-:Y:S01]  /*5260*/  FFMA R65, R37.reuse, R85, R20 ;  /* 0x0000005525417223 */ /* 0x040fe20000000014 */
[----:B------:R-:W-:Y:S01]  /*5270*/  FFMA R67, R37, R89, R18 ;  /* 0x0000005925437223 */ /* 0x000fe20000000012 */
[C---:B------:R-:W-:Y:S01]  /*5280*/  FFMA R57, R75.reuse, R91, R48 ;  /* 0x0000005b4b397223 */ /* 0x040fe20000000030 */
[----:B------:R-:W-:Y:S01]  /*5290*/  FFMA R43, R75, R95, R50 ;  /* 0x0000005f4b2b7223 */ /* 0x000fe20000000032 */
[C---:B------:R-:W-:Y:S01]  /*52a0*/  FFMA R18, R38.reuse, R78, R49 ;  /* 0x0000004e26127223 */ /* 0x040fe20000000031 */
[----:B------:R-:W-:Y:S01]  /*52b0*/  FFMA R20, R38, R82, R51 ;  /* 0x0000005226147223 */ /* 0x000fe20000000033 */
[----:B------:R-:W-:Y:S01]  /*52c0*/  FFMA R73, R73, R105, R72 ;  /* 0x0000006949497223 */ /* 0x000fe20000000048 */
[----:B------:R-:W2:Y:S01]  /*52d0*/  LDS.128 R48, [R8+0x1b0] ;  /* 0x0001b00008307984 */ /* 0x000ea20000000c00 */
[C---:B------:R-:W-:Y:S01]  /*52e0*/  FFMA R71, R37.reuse, R93, R32 ;  /* 0x0000005d25477223 */ /* 0x040fe20000000020 */
[C---:B------:R-:W-:Y:S01]  /*52f0*/  FFMA R117, R37.reuse, R101, R116 ;  /* 0x0000006525757223 */ /* 0x040fe20000000074 */
        /* <DEDUP_REMOVED lines=8> */
[----:B------:R-:W-:Y:S01]  /*5380*/  FFMA R38, R38, R106, R37 ;  /* 0x0000006a26267223 */ /* 0x000fe20000000025 */
[C---:B------:R-:W-:Y:S01]  /*5390*/  FFMA R117, R39.reuse, R79, R18 ;  /* 0x0000004f27757223 */ /* 0x040fe20000000012 */
[C---:B------:R-:W-:Y:S01]  /*53a0*/  FFMA R121, R39.reuse, R83, R20 ;  /* 0x0000005327797223 */ /* 0x040fe20000000014 */
[C---:B------:R-:W-:Y:S01]  /*53b0*/  FFMA R73, R39.reuse, R87, R22 ;  /* 0x0000005727497223 */ /* 0x040fe20000000016 */
[C---:B-1----:R-:W-:Y:S01]  /*53c0*/  FFMA R18, R44.reuse, R76, R127 ;  /* 0x0000004c2c127223 */ /* 0x042fe2000000007f */
        /* <DEDUP_REMOVED lines=23> */
[----:B------:R-:W1:Y:S01]  /*5540*/  LDS.128 R36, [R8+0x230] ;  /* 0x0002300008247984 */ /* 0x000e620000000c00 */
[C---:B------:R-:W-:Y:S01]  /*5550*/  FFMA R26, R46.reuse, R90, R127 ;  /* 0x0000005a2e1a7223 */ /* 0x040fe2000000007f */
[C---:B------:R-:W-:Y:S01]  /*5560*/  FFMA R30, R46.reuse, R94, R129 ;  /* 0x0000005e2e1e7223 */ /* 0x040fe20000000081 */
[C---:B------:R-:W-:Y:S01]  /*5570*/  FFMA R32, R46.reuse, R98, R131 ;  /* 0x000000622e207223 */ /* 0x040fe20000000083 */
[C---:B------:R-:W-:Y:S01]  /*5580*/  FFMA R34, R46.reuse, R102, R133 ;  /* 0x000000662e227223 */ /* 0x040fe20000000085 */
[----:B------:R-:W-:Y:S01]  /*5590*/  FFMA R46, R46, R106, R45 ;  /* 0x0000006a2e2e7223 */ /* 0x000fe2000000002d */
[C---:B------:R-:W-:Y:S01]  /*55a0*/  FFMA R137, R47.reuse, R79, R18 ;  /* 0x0000004f2f897223 */ /* 0x040fe20000000012 */
[C---:B------:R-:W-:Y:S01]  /*55b0*/  FFMA R139, R47.reuse, R83, R20 ;  /* 0x000000532f8b7223 */ /* 0x040fe20000000014 */
[C---:B--2---:R-:W-:Y:S01]  /*55c0*/  FFMA R18, R48.reuse, R76, R143 ;  /* 0x0000004c30127223 */ /* 0x044fe2000000008f */
        /* <DEDUP_REMOVED lines=10> */
[----:B------:R-:W-:Y:S01]  /*5670*/  FFMA R26, R48, R88, R149 ;  /* 0x00000058301a7223 */ /* 0x000fe20000000095 */
[C---:B------:R-:W-:Y:S01]  /*5680*/  FFMA R18, R50.reuse, R78, R45 ;  /* 0x0000004e32127223 */ /* 0x040fe2000000002d */
[----:B------:R-:W-:Y:S01]  /*5690*/  FFMA R20, R50, R82, R47 ;  /* 0x0000005232147223 */ /* 0x000fe2000000002f */
[C---:B------:R-:W-:Y:S01]  /*56a0*/  FFMA R30, R48.reuse, R92, R151 ;  /* 0x0000005c301e7223 */ /* 0x040fe20000000097 */
[----:B------:R-:W2:Y:S01]  /*56b0*/  LDS.128 R44, [R8+0x2b0] ;  /* 0x0002b000082c7984 */ /* 0x000ea20000000c00 */
        /* <DEDUP_REMOVED lines=43> */
[----:B------:R-:W1:Y:S01]  /*5970*/  LDS.128 R48, [R8+0x330] ;  /* 0x0003300008307984 */ /* 0x000e620000000c00 */
[C---:B------:R-:W-:Y:S01]  /*5980*/  FFMA R40, R38.reuse, R90, R159 ;  /* 0x0000005a26287223 */ /* 0x040fe2000000009f */
[----:B------:R-:W-:Y:S01]  /*5990*/  FFMA R18, R38, R98, R163 ;  /* 0x0000006226127223 */ /* 0x000fe200000000a3 */
[C---:B------:R-:W-:Y:S01]  /*59a0*/  FFMA R163, R39.reuse, R87, R14 ;  /* 0x0000005727a37223 */ /* 0x040fe2000000000e */
[C---:B------:R-:W-:Y:S01]  /*59b0*/  FFMA R159, R39.reuse, R95, R16 ;  /* 0x0000005f279f7223 */ /* 0x040fe20000000010 */
[C---:B--2---:R-:W-:Y:S01]  /*59c0*/  FFMA R14, R44.reuse, R76, R35 ;  /* 0x0000004c2c0e7223 */ /* 0x044fe20000000023 */
[----:B------:R-:W-:Y:S01]  /*59d0*/  FFMA R16, R44, R80, R33 ;  /* 0x000000502c107223 */ /* 0x000fe20000000021 */
[----:B------:R-:W-:Y:S01]  /*59e0*/  FFMA R20, R38, R102, R165 ;  /* 0x0000006626147223 */ /* 0x000fe200000000a5 */
[----:B------:R-:W-:Y:S01]  /*59f0*/  FFMA R161, R39, R79, R10 ;  /* 0x0000004f27a17223 */ /* 0x000fe2000000000a */
[C---:B------:R-:W-:Y:S01]  /*5a00*/  FFMA R33, R45.reuse, R77, R14 ;  /* 0x0000004d2d217223 */ /* 0x040fe2000000000e */
[----:B------:R-:W-:Y:S01]  /*5a10*/  FFMA R35, R45, R81, R16 ;  /* 0x000000512d237223 */ /* 0x000fe20000000010 */
[-C--:B------:R-:W-:Y:S01]  /*5a20*/  FFMA R10, R39, R99.reuse, R18 ;  /* 0x00000063270a7223 */ /* 0x080fe20000000012 */
[----:B------:R-:W-:Y:S01]  /*5a30*/  FFMA R18, R44, R84, R109 ;  /* 0x000000542c127223 */ /* 0x000fe2000000006d */
[C---:B------:R-:W-:Y:S01]  /*5a40*/  FFMA R60, R46.reuse, R78, R33 ;  /* 0x0000004e2e3c7223 */ /* 0x040fe20000000021 */
[----:B------:R-:W-:Y:S01]  /*5a50*/  FFMA R56, R46, R82, R35 ;  /* 0x000000522e387223 */ /* 0x000fe20000000023 */
[----:B------:R-:W-:Y:S01]  /*5a60*/  FFMA R12, R44, R100, R12 ;  /* 0x000000642c0c7223 */ /* 0x000fe2000000000c */
[----:B------:R-:W2:Y:S01]  /*5a70*/  LDS.128 R32, [R8+0x3b0] ;  /* 0x0003b00008207984 */ /* 0x000ea20000000c00 */
[----:B------:R-:W-:Y:S01]  /*5a80*/  FFMA R41, R75, R99, R52 ;  /* 0x000000634b297223 */ /* 0x000fe20000000034 */
[----:B------:R-:W-:Y:S01]  /*5a90*/  FFMA R165, R39, R103, R20 ;  /* 0x0000006727a57223 */ /* 0x000fe20000000014 */
[----:B------:R-:W-:Y:S01]  /*5aa0*/  FFMA R52, R38, R106, R37 ;  /* 0x0000006a26347223 */ /* 0x000fe20000000025 */
        /* <DEDUP_REMOVED lines=8> */
[C---:B------:R-:W-:Y:S01]  /*5b30*/  FFMA R40, R39.reuse, R91, R40 ;  /* 0x0000005b27287223 */ /* 0x040fe20000000028 */
[----:B------:R-:W-:Y:S01]  /*5b40*/  FFMA R52, R39, R107, R52 ;  /* 0x0000006b27347223 */ /* 0x000fe20000000034 */
[C---:B------:R-:W-:Y:S01]  /*5b50*/  FFMA R39, R45.reuse, R89, R20 ;  /* 0x000000592d277223 */ /* 0x040fe20000000014 */
[C---:B------:R-:W-:Y:S01]  /*5b60*/  FFMA R71, R45.reuse, R93, R22 ;  /* 0x0000005d2d477223 */ /* 0x040fe20000000016 */
[----:B------:R-:W-:Y:S01]  /*5b70*/  FFMA R109, R45, R97, R24 ;  /* 0x000000612d6d7223 */ /* 0x000fe20000000018 */
[C---:B------:R-:W-:Y:S01]  /*5b80*/  FFMA R113, R47.reuse, R87, R12 ;  /* 0x000000572f717223 */ /* 0x040fe2000000000c */
[-C--:B------:R-:W-:Y:S01]  /*5b90*/  FFMA R115, R47, R103.reuse, R14 ;  /* 0x000000672f737223 */ /* 0x080fe2000000000e */
[----:B------:R-:W-:Y:S01]  /*5ba0*/  FFMA R28, R44, R104, R28 ;  /* 0x000000682c1c7223 */ /* 0x000fe2000000001c */
[C---:B------:R-:W-:Y:S01]  /*5bb0*/  FFMA R61, R75.reuse, R103, R54 ;  /* 0x000000674b3d7223 */ /* 0x040fe20000000036 */
[----:B------:R-:W-:Y:S01]  /*5bc0*/  FFMA R75, R75, R107, R74 ;  /* 0x0000006b4b4b7223 */ /* 0x000fe2000000004a */
[----:B------:R-:W-:Y:S01]  /*5bd0*/  FFMA R62, R46, R90, R39 ;  /* 0x0000005a2e3e7223 */ /* 0x000fe20000000027 */
[----:B------:R-:W-:Y:S01]  /*5be0*/  FFMA R45, R45, R105, R28 ;  /* 0x000000692d2d7223 */ /* 0x000fe2000000001c */
[C---:B-1----:R-:W-:Y:S01]  /*5bf0*/  FFMA R12, R48.reuse, R76, R29 ;  /* 0x0000004c300c7223 */ /* 0x042fe2000000001d */
        /* <DEDUP_REMOVED lines=40> */
[C---:B--2---:R-:W-:Y:S01]  /*5e80*/  FFMA R76, R32.reuse, R76, R19 ;  /* 0x0000004c204c7223 */ /* 0x044fe20000000013 */
[----:B------:R-:W-:Y:S01]  /*5e90*/  LDS.128 R20, [R4+0xc040] ;  /* 0x00c0400004147984 */ /* 0x000fe20000000c00 */
[C---:B------:R-:W-:Y:S01]  /*5ea0*/  FFMA R80, R32.reuse, R80, R15 ;  /* 0x0000005020507223 */ /* 0x040fe2000000000f */
[C---:B------:R-:W-:Y:S01]  /*5eb0*/  FFMA R88, R32.reuse, R88, R13 ;  /* 0x0000005820587223 */ /* 0x040fe2000000000d */
[C---:B------:R-:W-:Y:S01]  /*5ec0*/  FFMA R84, R32.reuse, R84, R7 ;  /* 0x0000005420547223 */ /* 0x040fe20000000007 */
[----:B------:R-:W1:Y:S01]  /*5ed0*/  LDS.128 R16, [R8+0x40] ;  /* 0x0000400008107984 */ /* 0x000e620000000c00 */
[C---:B------:R-:W-:Y:S01]  /*5ee0*/  FFMA R92, R32.reuse, R92, R5 ;  /* 0x0000005c205c7223 */ /* 0x040fe20000000005 */
[C---:B------:R-:W-:Y:S01]  /*5ef0*/  FFMA R96, R32.reuse, R96, R9 ;  /* 0x0000006020607223 */ /* 0x040fe20000000009 */
[C---:B------:R-:W-:Y:S01]  /*5f00*/  FFMA R100, R32.reuse, R100, R11 ;  /* 0x0000006420647223 */ /* 0x040fe2000000000b */
[----:B------:R-:W2:Y:S01]  /*5f10*/  LDS.128 R24, [R4+0xc0c0] ;  /* 0x00c0c00004187984 */ /* 0x000ea20000000c00 */
[----:B------:R-:W-:Y:S01]  /*5f20*/  FFMA R32, R32, R104, R59 ;  /* 0x0000006820207223 */ /* 0x000fe2000000003b */
[C---:B------:R-:W-:Y:S01]  /*5f30*/  FFMA R77, R33.reuse, R77, R76 ;  /* 0x0000004d214d7223 */ /* 0x040fe2000000004c */
[C---:B------:R-:W-:Y:S01]  /*5f40*/  FFMA R81, R33.reuse, R81, R80 ;  /* 0x0000005121517223 */ /* 0x040fe20000000050 */
[----:B------:R-:W3:Y:S01]  /*5f50*/  LDS.128 R28, [R4+0xc140] ;  /* 0x00c14000041c7984 */ /* 0x000ee20000000c00 */
[C---:B------:R-:W-:Y:S01]  /*5f60*/  FFMA R85, R33.reuse, R85, R84 ;  /* 0x0000005521557223 */ /* 0x040fe20000000054 */
[C---:B------:R-:W-:Y:S01]  /*5f70*/  FFMA R89, R33.reuse, R89, R88 ;  /* 0x0000005921597223 */ /* 0x040fe20000000058 */
[C---:B------:R-:W-:Y:S01]  /*5f80*/  FFMA R93, R33.reuse, R93, R92 ;  /* 0x0000005d215d7223 */ /* 0x040fe2000000005c */
[----:B------:R-:W4:Y:S01]  /*5f90*/  LDS.128 R36, [R4+0xc1c0] ;  /* 0x00c1c00004247984 */ /* 0x000f220000000c00 */
[C---:B------:R-:W-:Y:S01]  /*5fa0*/  FFMA R97, R33.reuse, R97, R96 ;  /* 0x0000006121617223 */ /* 0x040fe20000000060 */
[C---:B------:R-:W-:Y:S01]  /*5fb0*/  FFMA R101, R33.reuse, R101, R100 ;  /* 0x0000006521657223 */ /* 0x040fe20000000064 */
[----:B------:R-:W-:Y:S01]  /*5fc0*/  FFMA R33, R33, R105, R32 ;  /* 0x0000006921217223 */ /* 0x000fe20000000020 */
[----:B------:R-:W5:Y:S01]  /*5fd0*/  LDS.128 R44, [R4+0xc240] ;  /* 0x00c24000042c7984 */ /* 0x000f620000000c00 */
[C---:B------:R-:W-:Y:S01]  /*5fe0*/  FFMA R78, R34.reuse, R78, R77 ;  /* 0x0000004e224e7223 */ /* 0x040fe2000000004d */
[C---:B------:R-:W-:Y:S01]  /*5ff0*/  FFMA R82, R34.reuse, R82, R81 ;  /* 0x0000005222527223 */ /* 0x040fe20000000051 */
[C---:B------:R-:W-:Y:S01]  /*6000*/  FFMA R86, R34.reuse, R86, R85 ;  /* 0x0000005622567223 */ /* 0x040fe20000000055 */
[----:B------:R-:W5:Y:S01]  /*6010*/  LDS.128 R48, [R4+0xc2c0] ;  /* 0x00c2c00004307984 */ /* 0x000f620000000c00 */
[C---:B------:R-:W-:Y:S01]  /*6020*/  FFMA R90, R34.reuse, R90, R89 ;  /* 0x0000005a225a7223 */ /* 0x040fe20000000059 */
[C---:B------:R-:W-:Y:S01]  /*6030*/  FFMA R94, R34.reuse, R94, R93 ;  /* 0x0000005e225e7223 */ /* 0x040fe2000000005d */
[C---:B------:R-:W-:Y:S01]  /*6040*/  FFMA R98, R34.reuse, R98, R97 ;  /* 0x0000006222627223 */ /* 0x040fe20000000061 */
[----:B------:R-:W5:Y:S01]  /*6050*/  LDS.128 R68, [R4+0xc340] ;  /* 0x00c3400004447984 */ /* 0x000f620000000c00 */
[C---:B------:R-:W-:Y:S01]  /*6060*/  FFMA R102, R34.reuse, R102, R101 ;  /* 0x0000006622667223 */ /* 0x040fe20000000065 */
[----:B------:R-:W-:Y:S01]  /*6070*/  FFMA R34, R34, R106, R33 ;  /* 0x0000006a22227223 */ /* 0x000fe20000000021 */
[C---:B------:R-:W-:Y:S01]  /*6080*/  FFMA R79, R35.reuse, R79, R78 ;  /* 0x0000004f234f7223 */ /* 0x040fe2000000004e */
        /* <DEDUP_REMOVED lines=8> */
[----:B------:R-:W-:Y:S01]  /*6110*/  FFMA R103, R35, R103, R102 ;  /* 0x0000006723677223 */ /* 0x000fe20000000066 */
[C---:B-1----:R-:W-:Y:S01]  /*6120*/  FFMA R32, R16.reuse, R20, R55 ;  /* 0x0000001410207223 */ /* 0x042fe20000000037 */
[----:B--2---:R-:W-:-:S03]  /*6130*/  FFMA R34, R16, R24, R53 ;  /* 0x0000001810227223 */ /* 0x004fc60000000035 */
[C---:B------:R-:W-:Y:S01]  /*6140*/  FFMA R5, R17.reuse, R21, R32 ;  /* 0x0000001511057223 */ /* 0x040fe20000000020 */
[C---:B---3--:R-:W-:Y:S01]  /*6150*/  FFMA R76, R16.reuse, R28, R63 ;  /* 0x0000001c104c7223 */ /* 0x048fe2000000003f */
[C---:B------:R-:W-:Y:S01]  /*6160*/  FFMA R7, R17.reuse, R25, R34 ;  /* 0x0000001911077223 */ /* 0x040fe20000000022 */
[----:B----4-:R-:W-:Y:S02]  /*6170*/  FFMA R78, R16, R36, R57 ;  /* 0x00000024104e7223 */ /* 0x010fe40000000039 */
[C---:B------:R-:W-:Y:S01]  /*6180*/  FFMA R9, R17.reuse, R29, R76 ;  /* 0x0000001d11097223 */ /* 0x040fe2000000004c */
[----:B------:R-:W-:Y:S01]  /*6190*/  FFMA R76, R18, R26, R7 ;  /* 0x0000001a124c7223 */ /* 0x000fe20000000007 */
[----:B-----5:R-:W-:Y:S01]  /*61a0*/  FFMA R80, R16, R44, R43 ;  /* 0x0000002c10507223 */ /* 0x020fe2000000002b */
[C---:B------:R-:W-:Y:S01]  /*61b0*/  FFMA R11, R17.reuse, R37, R78 ;  /* 0x00000025110b7223 */ /* 0x040fe2000000004e */
[----:B------:R-:W-:Y:S01]  /*61c0*/  FFMA R78, R18, R30, R9 ;  /* 0x0000001e124e7223 */ /* 0x000fe20000000009 */
[----:B------:R-:W-:Y:S01]  /*61d0*/  FFMA R82, R16, R48, R41 ;  /* 0x0000003010527223 */ /* 0x000fe20000000029 */
[C---:B------:R-:W-:Y:S01]  /*61e0*/  FFMA R33, R17.reuse, R45, R80 ;  /* 0x0000002d11217223 */ /* 0x040fe20000000050 */
[----:B------:R-:W-:Y:S01]  /*61f0*/  FFMA R80, R18, R38, R11 ;  /* 0x0000002612507223 */ /* 0x000fe2000000000b */
[----:B------:R-:W-:Y:S01]  /*6200*/  FFMA R84, R16, R68, R61 ;  /* 0x0000004410547223 */ /* 0x000fe2000000003d */
[----:B------:R-:W-:Y:S01]  /*6210*/  FFMA R35, R17, R49, R82 ;  /* 0x0000003111237223 */ /* 0x000fe20000000052 */
[----:B------:R-:W-:Y:S01]  /*6220*/  FFMA R82, R18, R46, R33 ;  /* 0x0000002e12527223 */ /* 0x000fe20000000021 */
[----:B------:R-:W-:Y:S01]  /*6230*/  FFMA R11, R19, R39, R80 ;  /* 0x00000027130b7223 */ /* 0x000fe20000000050 */
[----:B------:R-:W-:Y:S01]  /*6240*/  FFMA R16, R16, R108, R75 ;  /* 0x0000006c10107223 */ /* 0x000fe2000000004b */
[----:B------:R-:W-:Y:S01]  /*6250*/  FFMA R41, R17, R69, R84 ;  /* 0x0000004511297223 */ /* 0x000fe20000000054 */
[C---:B------:R-:W-:Y:S01]  /*6260*/  FFMA R84, R18.reuse, R50, R35 ;  /* 0x0000003212547223 */ /* 0x040fe20000000023 */
[----:B------:R-:W-:Y:S01]  /*6270*/  FFMA R9, R19, R47, R82 ;  /* 0x0000002f13097223 */ /* 0x000fe20000000052 */
[----:B------:R-:W-:Y:S01]  /*6280*/  FFMA R17, R17, R109, R16 ;  /* 0x0000006d11117223 */ /* 0x000fe20000000010 */
[C---:B------:R-:W-:Y:S01]  /*6290*/  FFMA R16, R18.reuse, R22, R5 ;  /* 0x0000001612107223 */ /* 0x040fe20000000005 */
[C---:B------:R-:W-:Y:S01]  /*62a0*/  FFMA R86, R18.reuse, R70, R41 ;  /* 0x0000004612567223 */ /* 0x040fe20000000029 */
[----:B------:R-:W1:Y:S01]  /*62b0*/  LDS.128 R32, [R8+0x140] ;  /* 0x0001400008207984 */ /* 0x000e620000000c00 */
        /* <DEDUP_REMOVED lines=26> */
[----:B------:R-:W2:Y:S01]  /*6460*/  LDS.128 R16, [R8+0x1c0] ;  /* 0x0001c00008107984 */ /* 0x000ea20000000c00 */
        /* <DEDUP_REMOVED lines=181> */
[----:B------:R-:W-:Y:S01]  /*6fc0*/  FFMA R21, R13, R21, R20 ;  /* 0x000000150d157223 */ /* 0x000fe20000000014 */
[----:B------:R-:W1:Y:S01]  /*6fd0*/  LDS.128 R32, [R4+0xc050] ;  /* 0x00c0500004207984 */ /* 0x000e620000000c00 */
[C---:B------:R-:W-:Y:S01]  /*6fe0*/  FFMA R36, R12.reuse, R36, R91 ;  /* 0x000000240c247223 */ /* 0x040fe2000000005b */
[----:B------:R-:W-:Y:S01]  /*6ff0*/  FFMA R44, R12, R44, R95 ;  /* 0x0000002c0c2c7223 */ /* 0x000fe2000000005f */
[----:B------:R-:W-:Y:S01]  /*7000*/  FFMA R22, R14, R22, R21 ;  /* 0x000000160e167223 */ /* 0x000fe20000000015 */
[----:B------:R-:W2:Y:S01]  /*7010*/  LDS.128 R60, [R4+0xc0d0] ;  /* 0x00c0d000043c7984 */ /* 0x000ea20000000c00 */
[C---:B------:R-:W-:Y:S01]  /*7020*/  FFMA R48, R12.reuse, R48, R99 ;  /* 0x000000300c307223 */ /* 0x040fe20000000063 */
[C---:B------:R-:W-:Y:S01]  /*7030*/  FFMA R68, R12.reuse, R68, R103 ;  /* 0x000000440c447223 */ /* 0x040fe20000000067 */
[----:B------:R-:W-:Y:S01]  /*7040*/  FFMA R83, R15, R23, R22 ;  /* 0x000000170f537223 */ /* 0x000fe20000000016 */
[----:B------:R-:W3:Y:S01]  /*7050*/  LDS.128 R64, [R4+0xc150] ;  /* 0x00c1500004407984 */ /* 0x000ee20000000c00 */
[----:B------:R-:W-:Y:S01]  /*7060*/  FFMA R12, R12, R108, R107 ;  /* 0x0000006c0c0c7223 */ /* 0x000fe2000000006b */
[C---:B------:R-:W-:Y:S01]  /*7070*/  FFMA R25, R13.reuse, R25, R24 ;  /* 0x000000190d197223 */ /* 0x040fe20000000018 */
[C---:B------:R-:W-:Y:S01]  /*7080*/  FFMA R29, R13.reuse, R29, R28 ;  /* 0x0000001d0d1d7223 */ /* 0x040fe2000000001c */
[----:B------:R-:W4:Y:S01]  /*7090*/  LDS.128 R72, [R4+0xc1d0] ;  /* 0x00c1d00004487984 */ /* 0x000f220000000c00 */
        /* <DEDUP_REMOVED lines=29> */
[C---:B----4-:R-:W-:Y:S01]  /*7270*/  FFMA R26, R16.reuse, R72, R11 ;  /* 0x00000048101a7223 */ /* 0x050fe2000000000b */
[----:B-----5:R-:W-:Y:S01]  /*7280*/  FFMA R28, R16, R76, R9 ;  /* 0x0000004c101c7223 */ /* 0x020fe20000000009 */
[C---:B------:R-:W-:Y:S02]  /*7290*/  FFMA R9, R17.reuse, R65, R24 ;  /* 0x0000004111097223 */ /* 0x040fe40000000018 */
[C---:B------:R-:W-:Y:S01]  /*72a0*/  FFMA R11, R17.reuse, R73, R26 ;  /* 0x00000049110b7223 */ /* 0x040fe2000000001a */
[----:B------:R-:W-:Y:S01]  /*72b0*/  FFMA R24, R18, R62, R7 ;  /* 0x0000003e12187223 */ /* 0x000fe20000000007 */
[----:B------:R-:W-:Y:S01]  /*72c0*/  FFMA R30, R16, R112, R43 ;  /* 0x00000070101e7223 */ /* 0x000fe2000000002b */
[C---:B------:R-:W-:Y:S01]  /*72d0*/  FFMA R13, R17.reuse, R77, R28 ;  /* 0x0000004d110d7223 */ /* 0x040fe2000000001c */
        /* <DEDUP_REMOVED lines=261> */
[C---:B--2---:R-:W-:Y:S01]  /*8330*/  FFMA R22, R12.reuse, R52, R29 ;  /* 0x000000340c167223 */ /* 0x044fe2000000001d */
[----:B---3--:R-:W-:-:S03]  /*8340*/  FFMA R60, R12, R56, R37 ;  /* 0x000000380c3c7223 */ /* 0x008fc60000000025 */
[C---:B------:R-:W-:Y:S01]  /*8350*/  FFMA R7, R13.reuse, R53, R22 ;  /* 0x000000350d077223 */ /* 0x040fe20000000016 */
[C---:B----4-:R-:W-:Y:S01]  /*8360*/  FFMA R62, R12.reuse, R80, R9 ;  /* 0x000000500c3e7223 */ /* 0x050fe20000000009 */
[C---:B------:R-:W-:Y:S01]  /*8370*/  FFMA R9, R13.reuse, R57, R60 ;  /* 0x000000390d097223 */ /* 0x040fe2000000003c */
[C---:B-----5:R-:W-:Y:S01]  /*8380*/  FFMA R66, R12.reuse, R84, R5 ;  /* 0x000000540c427223 */ /* 0x060fe20000000005 */
[C---:B------:R-:W-:Y:S01]  /*8390*/  FFMA R5, R13.reuse, R17, R20 ;  /* 0x000000110d057223 */ /* 0x040fe20000000014 */
[----:B------:R-:W-:Y:S01]  /*83a0*/  FFMA R72, R12, R88, R11 ;  /* 0x000000580c487223 */ /* 0x000fe2000000000b */
[C---:B------:R-:W-:Y:S01]  /*83b0*/  FFMA R11, R13.reuse, R81, R62 ;  /* 0x000000510d0b7223 */ /* 0x040fe2000000003e */
[C---:B------:R-:W-:Y:S01]  /*83c0*/  FFMA R21, R13.reuse, R85, R66 ;  /* 0x000000550d157223 */ /* 0x040fe20000000042 */
[----:B------:R-:W-:Y:S01]  /*83d0*/  FFMA R66, R14, R18, R5 ;  /* 0x000000120e427223 */ /* 0x000fe20000000005 */
[----:B------:R-:W-:Y:S01]  /*83e0*/  FFMA R74, R12, R92, R25 ;  /* 0x0000005c0c4a7223 */ /* 0x000fe20000000019 */
[C---:B------:R-:W-:Y:S01]  /*83f0*/  FFMA R23, R13.reuse, R89, R72 ;  /* 0x000000590d177223 */ /* 0x040fe20000000048 */
[C---:B------:R-:W-:Y:S01]  /*8400*/  FFMA R62, R14.reuse, R54, R7 ;  /* 0x000000360e3e7223 */ /* 0x040fe20000000007 */
[----:B------:R-:W-:Y:S01]  /*8410*/  FFMA R60, R14, R82, R11 ;  /* 0x000000520e3c7223 */ /* 0x000fe2000000000b */
[----:B------:R-:W-:Y:S01]  /*8420*/  FFMA R12, R12, R96, R41 ;  /* 0x000000600c0c7223 */ /* 0x000fe20000000029 */
[C---:B------:R-:W-:Y:S01]  /*8430*/  FFMA R25, R13.reuse, R93, R74 ;  /* 0x0000005d0d197223 */ /* 0x040fe2000000004a */
[C---:B------:R-:W-:Y:S01]  /*8440*/  FFMA R72, R14.reuse, R86, R21 ;  /* 0x000000560e487223 */ /* 0x040fe20000000015 */
[C---:B------:R-:W-:Y:S01]  /*8450*/  FFMA R74, R14.reuse, R90, R23 ;  /* 0x0000005a0e4a7223 */ /* 0x040fe20000000017 */
        /* <DEDUP_REMOVED lines=137> */
[----:B------:R-:W-:Y:S01]  /*8cf0*/  FFMA R163, R35, R19, R10 ;  /* 0x0000001323a37223 */ /* 0x000fe2000000000a */
[C---:B--2---:R-:W-:Y:S01]  /*8d00*/  FFMA R42, R20.reuse, R80, R42 ;  /* 0x00000050142a7223 */ /* 0x044fe2000000002a */
        /* <DEDUP_REMOVED lines=58> */
[----:B------:R-:W-:Y:S01]  /*90b0*/  LDS.128 R48, [R4+0xc070] ;  /* 0x00c0700004307984 */ /* 0x000fe20000000c00 */
[C---:B------:R-:W-:Y:S01]  /*90c0*/  FFMA R24, R14.reuse, R18, R21 ;  /* 0x000000120e187223 */ /* 0x040fe20000000015 */
[C---:B------:R-:W-:Y:S01]  /*90d0*/  FFMA R10, R14.reuse, R54, R23 ;  /* 0x000000360e0a7223 */ /* 0x040fe20000000017 */
[C---:B------:R-:W-:Y:S01]  /*90e0*/  FFMA R20, R14.reuse, R82, R33 ;  /* 0x000000520e147223 */ /* 0x040fe20000000021 */
[----:B------:R-:W1:Y:S01]  /*90f0*/  LDS.128 R72, [R8+0x170] ;  /* 0x0001700008487984 */ /* 0x000e620000000c00 */
[C---:B------:R-:W-:Y:S01]  /*9100*/  FFMA R126, R14.reuse, R86, R35 ;  /* 0x000000560e7e7223 */ /* 0x040fe20000000023 */
[----:B------:R-:W-:Y:S01]  /*9110*/  FFMA R104, R14, R98, R13 ;  /* 0x000000620e687223 */ /* 0x000fe2000000000d */
[C---:B--2---:R-:W-:Y:S01]  /*9120*/  FFMA R16, R40.reuse, R16, R31 ;  /* 0x0000001028107223 */ /* 0x044fe2000000001f */
[----:B------:R-:W2:Y:S01]  /*9130*/  LDS.128 R68, [R8+0x1f0] ;  /* 0x0001f00008447984 */ /* 0x000ea20000000c00 */
[C---:B------:R-:W-:Y:S01]  /*9140*/  FFMA R24, R15.reuse, R19, R24 ;  /* 0x000000130f187223 */ /* 0x040fe20000000018 */
[C---:B------:R-:W-:Y:S01]  /*9150*/  FFMA R10, R15.reuse, R55, R10 ;  /* 0x000000370f0a7223 */ /* 0x040fe2000000000a */
[C---:B------:R-:W-:Y:S01]  /*9160*/  FFMA R157, R15.reuse, R59, R12 ;  /* 0x0000003b0f9d7223 */ /* 0x040fe2000000000c */
[----:B------:R-:W3:Y:S01]  /*9170*/  LDS.128 R100, [R8+0xf0] ;  /* 0x0000f00008647984 */ /* 0x000ee20000000c00 */
[C---:B------:R-:W-:Y:S01]  /*9180*/  FFMA R151, R15.reuse, R83, R20 ;  /* 0x000000530f977223 */ /* 0x040fe20000000014 */
[C---:B------:R-:W-:Y:S01]  /*9190*/  FFMA R126, R15.reuse, R87, R126 ;  /* 0x000000570f7e7223 */ /* 0x040fe2000000007e */
[C---:B------:R-:W-:Y:S01]  /*91a0*/  FFMA R120, R15.reuse, R91, R120 ;  /* 0x0000005b0f787223 */ /* 0x040fe20000000078 */
[C---:B------:R-:W-:Y:S01]  /*91b0*/  FFMA R112, R15.reuse, R95, R112 ;  /* 0x0000005f0f707223 */ /* 0x040fe20000000070 */
[----:B------:R-:W-:Y:S01]  /*91c0*/  FFMA R104, R15, R99, R104 ;  /* 0x000000630f687223 */ /* 0x000fe20000000068 */
[----:B------:R-:W4:Y:S01]  /*91d0*/  LDS.128 R76, [R8+0x70] ;  /* 0x00007000084c7984 */ /* 0x000f220000000c00 */
[----:B------:R-:W-:Y:S01]  /*91e0*/  FFMA R17, R41, R17, R16 ;  /* 0x0000001129117223 */ /* 0x000fe20000000010 */
[C---:B------:R-:W-:Y:S01]  /*91f0*/  FFMA R80, R40.reuse, R80, R27 ;  /* 0x0000005028507223 */ /* 0x040fe2000000001b */
[----:B------:R-:W-:Y:S01]  /*9200*/  FFMA R52, R40, R52, R63 ;  /* 0x0000003428347223 */ /* 0x000fe2000000003f */
[----:B------:R-:W5:Y:S01]  /*9210*/  LDS.128 R32, [R8+0x270] ;  /* 0x0002700008207984 */ /* 0x000f620000000c00 */
[----:B------:R-:W-:Y:S01]  /*9220*/  FFMA R18, R42, R18, R17 ;  /* 0x000000122a127223 */ /* 0x000fe20000000011 */
[C---:B------:R-:W-:Y:S01]  /*9230*/  FFMA R56, R40.reuse, R56, R67 ;  /* 0x0000003828387223 */ /* 0x040fe20000000043 */
[C---:B------:R-:W-:Y:S01]  /*9240*/  FFMA R84, R40.reuse, R84, R39 ;  /* 0x0000005428547223 */ /* 0x040fe20000000027 */
        /* <DEDUP_REMOVED lines=8> */
[----:B------:R5:W5:Y:S01]  /*92d0*/  LDS.128 R20, [R8+0x3f0] ;  /* 0x0003f00008147984 */ /* 0x000b620000000c00 */
[C---:B------:R-:W-:Y:S01]  /*92e0*/  FFMA R81, R41.reuse, R81, R80 ;  /* 0x0000005129517223 */ /* 0x040fe20000000050 */
[C---:B------:R-:W-:Y:S01]  /*92f0*/  FFMA R85, R41.reuse, R85, R84 ;  /* 0x0000005529557223 */ /* 0x040fe20000000054 */
[C---:B------:R-:W-:Y:S01]  /*9300*/  FFMA R89, R41.reuse, R89, R88 ;  /* 0x0000005929597223 */ /* 0x040fe20000000058 */
[----:B------:R-:W5:Y:S01]  /*9310*/  LDS.128 R16, [R4+0xc0f0] ;  /* 0x00c0f00004107984 */ /* 0x000f620000000c00 */
        /* <DEDUP_REMOVED lines=9> */
[-C--:B-1----:R-:W-:Y:S01]  /*93b0*/  FFMA R108, R72, R48.reuse, R108 ;  /* 0x00000030486c7223 */ /* 0x082fe2000000006c */
[-C--:B--2---:R-:W-:Y:S01]  /*93c0*/  FFMA R110, R68, R48.reuse, R110 ;  /* 0x00000030446e7223 */ /* 0x084fe2000000006e */
[C---:B------:R-:W-:Y:S01]  /*93d0*/  FFMA R55, R43.reuse, R55, R54 ;  /* 0x000000372b377223 */ /* 0x040fe20000000036 */
[C---:B------:R-:W-:Y:S01]  /*93e0*/  FFMA R59, R43.reuse, R59, R58 ;  /* 0x0000003b2b3b7223 */ /* 0x040fe2000000003a */
[C---:B------:R-:W-:Y:S01]  /*93f0*/  FFMA R83, R43.reuse, R83, R82 ;  /* 0x000000532b537223 */ /* 0x040fe20000000052 */
[C---:B------:R-:W-:Y:S01]  /*9400*/  FFMA R87, R43.reuse, R87, R86 ;  /* 0x000000572b577223 */ /* 0x040fe20000000056 */
[C---:B------:R-:W-:Y:S01]  /*9410*/  FFMA R91, R43.reuse, R91, R90 ;  /* 0x0000005b2b5b7223 */ /* 0x040fe2000000005a */
[C---:B------:R-:W-:Y:S01]  /*9420*/  FFMA R95, R43.reuse, R95, R94 ;  /* 0x0000005f2b5f7223 */ /* 0x040fe2000000005e */
[----:B------:R-:W-:Y:S01]  /*9430*/  FFMA R99, R43, R99, R42 ;  /* 0x000000632b637223 */ /* 0x000fe2000000002a */
[-C--:B---3--:R-:W-:Y:S01]  /*9440*/  FFMA R106, R100, R48.reuse, R106 ;  /* 0x00000030646a7223 */ /* 0x088fe2000000006a */
[-C--:B------:R-:W-:Y:S01]  /*9450*/  FFMA R41, R73, R49.reuse, R108 ;  /* 0x0000003149297223 */ /* 0x080fe2000000006c */
[-C--:B------:R-:W-:Y:S01]  /*9460*/  FFMA R43, R69, R49.reuse, R110 ;  /* 0x00000031452b7223 */ /* 0x080fe2000000006e */
[-C--:B----4-:R-:W-:Y:S01]  /*9470*/  FFMA R66, R76, R48.reuse, R66 ;  /* 0x000000304c427223 */ /* 0x090fe20000000042 */
[-C--:B------:R-:W-:Y:S01]  /*9480*/  FFMA R39, R101, R49.reuse, R106 ;  /* 0x0000003165277223 */ /* 0x080fe2000000006a */
[----:B-----5:R-:W-:Y:S01]  /*9490*/  FFMA R8, R32, R48, R163 ;  /* 0x0000003020087223 */ /* 0x020fe200000000a3 */
[-C--:B------:R-:W-:Y:S01]  /*94a0*/  FFMA R106, R74, R50.reuse, R41 ;  /* 0x000000324a6a7223 */ /* 0x080fe20000000029 */
[----:B------:R-:W-:Y:S01]  /*94b0*/  FFMA R108, R70, R50, R43 ;  /* 0x00000032466c7223 */ /* 0x000fe2000000002b */
[-C--:B------:R-:W-:Y:S01]  /*94c0*/  FFMA R26, R28, R48.reuse, R165 ;  /* 0x000000301c1a7223 */ /* 0x080fe200000000a5 */
[----:B------:R-:W-:Y:S01]  /*94d0*/  FFMA R53, R33, R49, R8 ;  /* 0x0000003121357223 */ /* 0x000fe20000000008 */
[----:B------:R-:W1:Y:S01]  /*94e0*/  LDS.128 R40, [R4+0xc170] ;  /* 0x00c1700004287984 */ /* 0x000e620000000c00 */
[----:B------:R-:W-:Y:S01]  /*94f0*/  FFMA R106, R75, R51, R106 ;  /* 0x000000334b6a7223 */ /* 0x000fe2000000006a */
[----:B------:R-:W-:Y:S01]  /*9500*/  FFMA R24, R12, R48, R24 ;  /* 0x000000300c187223 */ /* 0x000fe20000000018 */
[----:B------:R-:W-:Y:S01]  /*9510*/  FFMA R57, R29, R49, R26 ;  /* 0x000000311d397223 */ /* 0x000fe2000000001a */
[----:B------:R-:W-:Y:S01]  /*9520*/  FFMA R56, R34, R50, R53 ;  /* 0x0000003222387223 */ /* 0x000fe20000000035 */
[----:B------:R-:W-:Y:S01]  /*9530*/  FFMA R108, R71, R51, R108 ;  /* 0x00000033476c7223 */ /* 0x000fe2000000006c */
        /* <DEDUP_REMOVED lines=24> */
[----:B------:R-:W2:Y:S01]  /*96c0*/  LDS.128 R48, [R4+0xc1f0] ;  /* 0x00c1f00004307984 */ /* 0x000ea20000000c00 */
        /* <DEDUP_REMOVED lines=47> */
[----:B------:R-:W1:Y:S01]  /*99c0*/  LDS.128 R16, [R4+0xc270] ;  /* 0x00c2700004107984 */ /* 0x000e620000000c00 */
[-C--:B------:R-:W-:Y:S01]  /*99d0*/  FFMA R163, R103, R43.reuse, R10 ;  /* 0x0000002b67a37223 */ /* 0x080fe2000000000a */
        /* <DEDUP_REMOVED lines=92> */
[----:B------:R2:W3:Y:S01]  /*9fa0*/  LDS.128 R16, [R4+0xc3f0] ;  /* 0x00c3f00004107984 */ /* 0x0004e20000000c00 */
        /* <DEDUP_REMOVED lines=15> */
[-C--:B--2---:R-:W-:Y:S01]  /*a0a0*/  FFMA R4, R72, R80.reuse, R37 ;  /* 0x0000005048047223 */ /* 0x084fe20000000025 */
[-C--:B------:R-:W-:Y:S01]  /*a0b0*/  FFMA R42, R68, R80.reuse, R45 ;  /* 0x00000050442a7223 */ /* 0x080fe2000000002d */
[-C--:B------:R-:W-:Y:S01]  /*a0c0*/  FFMA R48, R32, R80.reuse, R127 ;  /* 0x0000005020307223 */ /* 0x080fe2000000007f */
[-C--:B------:R-:W-:Y:S01]  /*a0d0*/  FFMA R50, R28, R80.reuse, R143 ;  /* 0x000000501c327223 */ /* 0x080fe2000000008f */
[----:B------:R-:W-:Y:S01]  /*a0e0*/  FFMA R112, R12, R80, R112 ;  /* 0x000000500c707223 */ /* 0x000fe20000000070 */
[-C--:B---3--:R-:W-:Y:S01]  /*a0f0*/  FFMA R76, R76, R16.reuse, R5 ;  /* 0x000000104c4c7223 */ /* 0x088fe20000000005 */
[-C--:B------:R-:W-:Y:S01]  /*a100*/  FFMA R100, R100, R16.reuse, R65 ;  /* 0x0000001064647223 */ /* 0x080fe20000000041 */
[-C--:B------:R-:W-:Y:S01]  /*a110*/  FFMA R72, R72, R16.reuse, R109 ;  /* 0x0000001048487223 */ /* 0x080fe2000000006d */
[-C--:B------:R-:W-:Y:S01]  /*a120*/  FFMA R68, R68, R16.reuse, R117 ;  /* 0x0000001044447223 */ /* 0x080fe20000000075 */
[-C--:B------:R-:W-:Y:S01]  /*a130*/  FFMA R32, R32, R16.reuse, R125 ;  /* 0x0000001020207223 */ /* 0x080fe2000000007d */
[-C--:B------:R-:W-:Y:S01]  /*a140*/  FFMA R28, R28, R16.reuse, R141 ;  /* 0x000000101c1c7223 */ /* 0x080fe2000000008d */
[----:B------:R-:W-:Y:S01]  /*a150*/  FFMA R104, R12, R16, R104 ;  /* 0x000000100c687223 */ /* 0x000fe20000000068 */
[C---:B------:R-:W-:Y:S01]  /*a160*/  FFMA R80, R20.reuse, R80, R95 ;  /* 0x0000005014507223 */ /* 0x040fe2000000005f */
        /* <DEDUP_REMOVED lines=49> */
[----:B------:R-:W-:Y:S06]  /*a480*/  @!P0 BRA `(.L_x_10) ;  /* 0xffffff6c00c88947 */ /* 0x000fec000383ffff */
.L_x_6:
[----:B------:R-:W1:Y:S01]  /*a490*/  S2R R2, SR_CTAID.X ;  /* 0x0000000000027919 */ /* 0x000e620000002500 */
[----:B------:R-:W2:Y:S01]  /*a4a0*/  LDCU.64 UR12, c[0x0][0x398] ;  /* 0x00007300ff0c77ac */ /* 0x000ea20008000a00 */
[----:B------:R-:W3:Y:S01]  /*a4b0*/  S2R R5, SR_CTAID.Y ;  /* 0x0000000000057919 */ /* 0x000ee20000002600 */
[----:B------:R-:W4:Y:S01]  /*a4c0*/  LDCU.64 UR4, c[0x0][0x390] ;  /* 0x00007200ff0477ac */ /* 0x000f220008000a00 */
[----:B-1----:R-:W-:Y:S02]  /*a4d0*/  LEA R2, R2, R3, 0x3 ;  /* 0x0000000302027211 */ /* 0x002fe400078e18ff */
[----:B---3--:R-:W-:Y:S02]  /*a4e0*/  LEA R5, R5, R0, 0x4 ;  /* 0x0000000005057211 */ /* 0x008fe400078e20ff */
[----:B------:R-:W-:Y:S02]  /*a4f0*/  SHF.L.U32 R35, R2, 0x3, RZ ;  /* 0x0000000302237819 */ /* 0x000fe400000006ff */
[----:B------:R-:W-:-:S02]  /*a500*/  SHF.L.U32 R34, R5, 0x3, RZ ;  /* 0x0000000305227819 */ /* 0x000fc400000006ff */
[C---:B--2---:R-:W-:Y:S02]  /*a510*/  ISETP.GE.AND P1, PT, R35.reuse, UR13, PT ;  /* 0x0000000d23007c0c */ /* 0x044fe4000bf26270 */
[C---:B------:R-:W-:Y:S01]  /*a520*/  IADD3 R4, PT, PT, R35.reuse, 0x1, RZ ;  /* 0x0000000123047810 */ /* 0x040fe20007ffe0ff */
[C---:B------:R-:W-:Y:S01]  /*a530*/  IMAD R0, R34.reuse, UR13, RZ ;  /* 0x0000000d22007c24 */ /* 0x040fe2000f8e02ff */
[----:B------:R-:W-:Y:S02]  /*a540*/  ISETP.LT.AND P1, PT, R34, UR12, !P1 ;  /* 0x0000000c22007c0c */ /* 0x000fe4000cf21270 */
[----:B------:R-:W-:Y:S02]  /*a550*/  IADD3 R6, PT, PT, R35, 0x2, RZ ;  /* 0x0000000223067810 */ /* 0x000fe40007ffe0ff */
[----:B------:R-:W-:Y:S02]  /*a560*/  ISETP.GE.AND P3, PT, R4, UR13, PT ;  /* 0x0000000d04007c0c */ /* 0x000fe4000bf66270 */
[----:B------:R-:W-:-:S02]  /*a570*/  ISETP.GE.AND P0, PT, R6, UR13, PT ;  /* 0x0000000d06007c0c */ /* 0x000fc4000bf06270 */
[CC--:B------:R-:W-:Y:S02]  /*a580*/  IADD3 R4, P2, PT, R35.reuse, R0.reuse, RZ ;  /* 0x0000000023047210 */ /* 0x0c0fe40007f5e0ff */
[C---:B------:R-:W-:Y:S02]  /*a590*/  IADD3 R6, PT, PT, R35.reuse, 0x3, RZ ;  /* 0x0000000323067810 */ /* 0x040fe40007ffe0ff */
[----:B------:R-:W-:Y:S01]  /*a5a0*/  P2R R42, PR, RZ, 0x8 ;  /* 0x00000008ff2a7803 */ /* 0x000fe20000000000 */
[----:B------:R-:W1:Y:S01]  /*a5b0*/  @P1 LDC.64 R2, c[0x0][0x390] ;  /* 0x0000e400ff021b82 */ /* 0x000e620000000a00 */
[----:B------:R-:W-:Y:S02]  /*a5c0*/  @P1 IADD3 R5, PT, PT, R35, R0, RZ ;  /* 0x0000000023051210 */ /* 0x000fe40007ffe0ff */
[----:B------:R-:W-:Y:S02]  /*a5d0*/  ISETP.GE.OR P3, PT, R34, UR12, P3 ;  /* 0x0000000c22007c0c */ /* 0x000fe40009f66670 */
[----:B------:R-:W-:-:S02]  /*a5e0*/  ISETP.GE.AND P5, PT, R6, UR13, PT ;  /* 0x0000000d06007c0c */ /* 0x000fc4000bfa6270 */
[----:B----4-:R-:W-:Y:S02]  /*a5f0*/  LEA R16, P4, R4, UR4, 0x2 ;  /* 0x0000000404107c11 */ /* 0x010fe4000f8810ff */
[----:B------:R-:W-:Y:S02]  /*a600*/  IADD3 R23, PT, PT, R35, 0x7, RZ ;  /* 0x0000000723177810 */ /* 0x000fe40007ffe0ff */
[----:B------:R-:W-:Y:S01]  /*a610*/  IADD3 R40, PT, PT, R34, 0x1, RZ ;  /* 0x0000000122287810 */ /* 0x000fe20007ffe0ff */
[----:B-1----:R-:W-:Y:S01]  /*a620*/  @P1 IMAD.WIDE R2, R5, 0x4, R2 ;  /* 0x0000000405021825 */ /* 0x002fe200078e0202 */
[----:B------:R-:W-:Y:S02]  /*a630*/  LEA.HI.X.SX32 R5, R0, RZ, 0x1, P2 ;  /* 0x000000ff00057211 */ /* 0x000fe400010f0eff */
[C---:B------:R-:W-:Y:S02]  /*a640*/  ISETP.GE.OR P2, PT, R34.reuse, UR12, P0 ;  /* 0x0000000c22007c0c */ /* 0x040fe40008746670 */
[----:B------:R1:W-:Y:S01]  /*a650*/  @P1 STG.E desc[UR8][R2.64], R64 ;  /* 0x0000004002001986 */ /* 0x0003e2000c101908 */
[----:B------:R-:W-:-:S02]  /*a660*/  ISETP.GE.OR P1, PT, R34, UR12, P5 ;  /* 0x0000000c22007c0c */ /* 0x000fc4000af26670 */
[----:B------:R-:W-:Y:S02]  /*a670*/  LEA.HI.X R17, R4, UR5, R5, 0x2, P4 ;  /* 0x0000000504117c11 */ /* 0x000fe4000a0f1405 */
[C---:B------:R-:W-:Y:S02]  /*a680*/  IADD3 R4, PT, PT, R35.reuse, 0x4, RZ ;  /* 0x0000000423047810 */ /* 0x040fe40007ffe0ff */
[----:B------:R-:W-:Y:S01]  /*a690*/  IADD3 R5, PT, PT, R35, 0x5, RZ ;  /* 0x0000000523057810 */ /* 0x000fe20007ffe0ff */
[----:B------:R-:W-:Y:S01]  /*a6a0*/  @!P3 STG.E desc[UR8][R16.64+0x4], R161 ;  /* 0x000004a11000b986 */ /* 0x000fe2000c101908 */
[----:B------:R-:W-:Y:S02]  /*a6b0*/  ISETP.GE.AND P4, PT, R4, UR13, PT ;  /* 0x0000000d04007c0c */ /* 0x000fe4000bf86270 */
[----:B------:R-:W-:Y:S01]  /*a6c0*/  ISETP.GE.AND P3, PT, R5, UR13, PT ;  /* 0x0000000d05007c0c */ /* 0x000fe2000bf66270 */
[----:B------:R-:W-:Y:S01]  /*a6d0*/  @!P2 STG.E desc[UR8][R16.64+0x8], R155 ;  /* 0x0000089b1000a986 */ /* 0x000fe2000c101908 */
[----:B------:R-:W-:-:S02]  /*a6e0*/  ISETP.GE.OR P2, PT, R34, UR12, P4 ;  /* 0x0000000c22007c0c */ /* 0x000fc4000a746670 */
[----:B-1----:R-:W-:Y:S01]  /*a6f0*/  IADD3 R2, PT, PT, R35, 0x6, RZ ;  /* 0x0000000623027810 */ /* 0x002fe20007ffe0ff */
[----:B------:R-:W-:Y:S01]  /*a700*/  @!P1 STG.E desc[UR8][R16.64+0xc], R149 ;  /* 0x00000c9510009986 */ /* 0x000fe2000c101908 */
[----:B------:R-:W-:Y:S02]  /*a710*/  ISETP.GE.OR P1, PT, R34, UR12, P3 ;  /* 0x0000000c22007c0c */ /* 0x000fe40009f26670 */
[----:B------:R-:W-:-:S04]  /*a720*/  IADD3 R0, PT, PT, R0, UR13, RZ ;  /* 0x0000000d00007c10 */ /* 0x000fc8000fffe0ff */
[----:B------:R-:W-:-:S03]  /*a730*/  IADD3 R8, PT, PT, R0, UR13, RZ ;  /* 0x0000000d00087c10 */ /* 0x000fc6000fffe0ff */
[----:B------:R-:W-:Y:S01]  /*a740*/  @!P2 STG.E desc[UR8][R16.64+0x10], R115 ;  /* 0x000010731000a986 */ /* 0x000fe2000c101908 */
[----:B------:R-:W-:Y:S02]  /*a750*/  ISETP.GE.AND P2, PT, R2, UR13, PT ;  /* 0x0000000d02007c0c */ /* 0x000fe4000bf46270 */
[----:B------:R-:W-:Y:S01]  /*a760*/  IADD3 R28, PT, PT, R8, UR13, RZ ;  /* 0x0000000d081c7c10 */ /* 0x000fe2000fffe0ff */
[----:B------:R-:W-:Y:S01]  /*a770*/  @!P1 STG.E desc[UR8][R16.64+0x14], R51 ;  /* 0x0000143310009986 */ /* 0x000fe2000c101908 */
[----:B------:R-:W-:Y:S02]  /*a780*/  ISETP.GE.OR P1, PT, R34, UR12, P2 ;  /* 0x0000000c22007c0c */ /* 0x000fe40009726670 */
[----:B------:R-:W-:-:S04]  /*a790*/  IADD3 R30, PT, PT, R28, UR13, RZ ;  /* 0x0000000d1c1e7c10 */ /* 0x000fc8000fffe0ff */
[----:B------:R-:W-:-:S04]  /*a7a0*/  IADD3 R31, PT, PT, R30, UR13, RZ ;  /* 0x0000000d1e1f7c10 */ /* 0x000fc8000fffe0ff */
[----:B------:R-:W-:-:S03]  /*a7b0*/  IADD3 R32, PT, PT, R31, UR13, RZ ;  /* 0x0000000d1f207c10 */ /* 0x000fc6000fffe0ff */
[----:B------:R-:W-:Y:S01]  /*a7c0*/  @!P1 STG.E desc[UR8][R16.64+0x18], R49 ;  /* 0x0000183110009986 */ /* 0x000fe2000c101908 */
[----:B------:R-:W-:Y:S02]  /*a7d0*/  IADD3 R2, P1, PT, R35, R0, RZ ;  /* 0x0000000023027210 */ /* 0x000fe40007f3e0ff */
[----:B------:R-:W-:Y:S02]  /*a7e0*/  IADD3 R33, PT, PT, R32, UR13, RZ ;  /* 0x0000000d20217c10 */ /* 0x000fe4000fffe0ff */
[----:B------:R-:W-:Y:S02]  /*a7f0*/  LEA.HI.X.SX32 R3, R0, RZ, 0x1, P1 ;  /* 0x000000ff00037211 */ /* 0x000fe400008f0eff */
[----:B------:R-:W-:-:S04]  /*a800*/  LEA R20, P1, R2, UR4, 0x2 ;  /* 0x0000000402147c11 */ /* 0x000fc8000f8210ff */
[----:B------:R-:W-:Y:S02]  /*a810*/  LEA.HI.X R21, R2, UR5, R3, 0x2, P1 ;  /* 0x0000000502157c11 */ /* 0x000fe400088f1403 */
[----:B------:R-:W-:-:S04]  /*a820*/  IADD3 R2, P1, PT, R35, R8, RZ ;  /* 0x0000000823027210 */ /* 0x000fc80007f3e0ff */
        /* <DEDUP_REMOVED lines=23> */
[----:B------:R-:W-:-:S04]  /*a9a0*/  ISETP.GE.AND P1, PT, R23, UR13, PT ;  /* 0x0000000d17007c0c */ /* 0x000fc8000bf26270 */
[----:B------:R-:W-:-:S13]  /*a9b0*/  ISETP.GE.OR P6, PT, R34, UR12, P1 ;  /* 0x0000000c22007c0c */ /* 0x000fda0008fc6670 */
[----:B------:R1:W-:Y:S01]  /*a9c0*/  @!P6 STG.E desc[UR8][R16.64+0x1c], R79 ;  /* 0x00001c4f1000e986 */ /* 0x0003e2000c101908 */
[----:B------:R-:W-:-:S04]  /*a9d0*/  ISETP.GE.AND P6, PT, R35, UR13, PT ;  /* 0x0000000d23007c0c */ /* 0x000fc8000bfc6270 */
[----:B------:R-:W-:Y:S02]  /*a9e0*/  P2R R48, PR, RZ, 0x40 ;  /* 0x00000040ff307803 */ /* 0x000fe40000000000 */
[----:B------:R-:W-:-:S13]  /*a9f0*/  ISETP.GE.OR P6, PT, R40, UR12, P6 ;  /* 0x0000000c28007c0c */ /* 0x000fda000b7c6670 */
[----:B------:R-:W2:Y:S01]  /*aa00*/  @!P6 LDC.64 R22, c[0x0][0x390] ;  /* 0x0000e400ff16eb82 */ /* 0x000ea20000000a00 */
[----:B------:R-:W-:Y:S02]  /*aa10*/  @!P6 IADD3 R29, PT, PT, R35, R0, RZ ;  /* 0x00000000231de210 */ /* 0x000fe40007ffe0ff */
[----:B------:R-:W-:-:S03]  /*aa20*/  IADD3 R0, PT, PT, R34, 0x2, RZ ;  /* 0x0000000222007810 */ /* 0x000fc60007ffe0ff */
[----:B--2---:R-:W-:-:S05]  /*aa30*/  @!P6 IMAD.WIDE R22, R29, 0x4, R22 ;  /* 0x000000041d16e825 */ /* 0x004fca00078e0216 */
[----:B------:R2:W-:Y:S01]  /*aa40*/  @!P6 STG.E desc[UR8][R22.64], R66 ;  /* 0x000000421600e986 */ /* 0x0005e2000c101908 */
[----:B------:R-:W-:-:S04]  /*aa50*/  ISETP.NE.AND P6, PT, R42, RZ, PT ;  /* 0x000000ff2a00720c */ /* 0x000fc80003fc5270 */
[----:B------:R-:W-:-:S13]  /*aa60*/  ISETP.GE.OR P6, PT, R40, UR12, P6 ;  /* 0x0000000c28007c0c */ /* 0x000fda000b7c6670 */
[----:B------:R-:W-:Y:S01]  /*aa70*/  @!P6 STG.E desc[UR8][R20.64+0x4], R36 ;  /* 0x000004241400e986 */ /* 0x000fe2000c101908 */
        /* <DEDUP_REMOVED lines=12> */
[----:B------:R-:W-:-:S04]  /*ab40*/  ISETP.NE.AND P6, PT, R48, RZ, PT ;  /* 0x000000ff3000720c */ /* 0x000fc80003fc5270 */
[----:B------:R-:W-:-:S13]  /*ab50*/  ISETP.GE.OR P6, PT, R0, UR12, P6 ;  /* 0x0000000c00007c0c */ /* 0x000fda000b7c6670 */
[----:B-1----:R-:W1:Y:S01]  /*ab60*/  @!P6 LDC.64 R16, c[0x0][0x390] ;  /* 0x0000e400ff10eb82 */ /* 0x002e620000000a00 */
[----:B--2---:R-:W-:-:S05]  /*ab70*/  @!P6 IADD3 R23, PT, PT, R35, R8, RZ ;  /* 0x000000082317e210 */ /* 0x004fca0007ffe0ff */
[----:B-1----:R-:W-:-:S05]  /*ab80*/  @!P6 IMAD.WIDE R16, R23, 0x4, R16 ;  /* 0x000000041710e825 */ /* 0x002fca00078e0210 */
        /* <DEDUP_REMOVED lines=14> */
[----:B------:R-:W-:Y:S02]  /*ac70*/  ISETP.GE.OR P6, PT, R0, UR12, P1 ;  /* 0x0000000c00007c0c */ /* 0x000fe40008fc6670 */
[----:B------:R-:W-:-:S11]  /*ac80*/  IADD3 R0, PT, PT, R34, 0x3, RZ ;  /* 0x0000000322007810 */ /* 0x000fd60007ffe0ff */
[----:B------:R-:W-:Y:S01]  /*ac90*/  @!P6 STG.E desc[UR8][R18.64+0x1c], R63 ;  /* 0x00001c3f1200e986 */ /* 0x000fe2000c101908 */
[----:B------:R-:W-:-:S04]  /*aca0*/  ISETP.NE.AND P6, PT, R48, RZ, PT ;  /* 0x000000ff3000720c */ /* 0x000fc80003fc5270 */
[----:B------:R-:W-:-:S13]  /*acb0*/  ISETP.GE.OR P6, PT, R0, UR12, P6 ;  /* 0x0000000c00007c0c */ /* 0x000fda000b7c6670 */
[----:B-1----:R-:W1:Y:S01]  /*acc0*/  @!P6 LDC.64 R16, c[0x0][0x390] ;  /* 0x0000e400ff10eb82 */ /* 0x002e620000000a00 */
[----:B------:R-:W-:-:S05]  /*acd0*/  @!P6 IADD3 R21, PT, PT, R35, R28, RZ ;  /* 0x0000001c2315e210 */ /* 0x000fca0007ffe0ff */
        /* <DEDUP_REMOVED lines=17> */
[----:B------:R2:W-:Y:S01]  /*adf0*/  @!P6 STG.E desc[UR8][R14.64+0x1c], R104 ;  /* 0x00001c680e00e986 */ /* 0x0005e2000c101908 */
[----:B------:R-:W-:-:S04]  /*ae00*/  ISETP.NE.AND P6, PT, R48, RZ, PT ;  /* 0x000000ff3000720c */ /* 0x000fc80003fc5270 */
[----:B------:R-:W-:-:S13]  /*ae10*/  ISETP.GE.OR P6, PT, R0, UR12, P6 ;  /* 0x0000000c00007c0c */ /* 0x000fda000b7c6670 */
[----:B-1----:R-:W1:Y:S01]  /*ae20*/  @!P6 LDC.64 R16, c[0x0][0x390] ;  /* 0x0000e400ff10eb82 */ /* 0x002e620000000a00 */
[----:B------:R-:W-:-:S05]  /*ae30*/  @!P6 IADD3 R19, PT, PT, R35, R30, RZ ;  /* 0x0000001e2313e210 */ /* 0x000fca0007ffe0ff */
[----:B-1----:R-:W-:-:S05]  /*ae40*/  @!P6 IMAD.WIDE R16, R19, 0x4, R16 ;  /* 0x000000041310e825 */ /* 0x002fca00078e0210 */
[----:B------:R-:W-:Y:S01]  /*ae50*/  @!P6 STG.E desc[UR8][R16.64], R56 ;  /* 0x000000381000e986 */ /* 0x000fe2000c101908 */
        /* <DEDUP_REMOVED lines=18> */
[----:B--2---:R-:W2:Y:S01]  /*af80*/  @!P6 LDC.64 R14, c[0x0][0x390] ;  /* 0x0000e400ff0eeb82 */ /* 0x004ea20000000a00 */
[----:B------:R-:W-:-:S05]  /*af90*/  @!P6 IADD3 R31, PT, PT, R35, R31, RZ ;  /* 0x0000001f231fe210 */ /* 0x000fca0007ffe0ff */
        /* <DEDUP_REMOVED lines=16> */
[C---:B------:R-:W-:Y:S02]  /*b0a0*/  IADD3 R0, PT, PT, R34.reuse, 0x6, RZ ;  /* 0x0000000622007810 */ /* 0x040fe40007ffe0ff */
[----:B------:R-:W-:-:S09]  /*b0b0*/  IADD3 R34, PT, PT, R34, 0x7, RZ ;  /* 0x0000000722227810 */ /* 0x000fd20007ffe0ff */
[----:B------:R3:W-:Y:S01]  /*b0c0*/  @!P6 STG.E desc[UR8][R6.64+0x1c], R58 ;  /* 0x00001c3a0600e986 */ /* 0x0007e2000c101908 */
        /* <DEDUP_REMOVED lines=8> */
[----:B------:R1:W-:Y:S01]  /*b150*/  @!P6 STG.E desc[UR8][R4.64+0x4], R27 ;  /* 0x0000041b0400e986 */ /* 0x0003e2000c101908 */
[----:B------:R-:W-:Y:S02]  /*b160*/  ISETP.GE.OR P6, PT, R0, UR12, P0 ;  /* 0x0000000c00007c0c */ /* 0x000fe400087c6670 */
[----:B------:R-:W-:-:S11]  /*b170*/  ISETP.GE.OR P0, PT, R34, UR12, P0 ;  /* 0x0000000c22007c0c */ /* 0x000fd60008706670 */
        /* <DEDUP_REMOVED lines=16> */
[----:B------:R-:W-:-:S04]  /*b280*/  ISETP.NE.AND P6, PT, R48, RZ, PT ;  /* 0x000000ff3000720c */ /* 0x000fc80003fc5270 */
[----:B------:R-:W-:-:S13]  /*b290*/  ISETP.GE.OR P6, PT, R34, UR12, P6 ;  /* 0x0000000c22007c0c */ /* 0x000fda000b7c6670 */
[----:B---3--:R-:W2:Y:S01]  /*b2a0*/  @!P6 LDC.64 R6, c[0x0][0x390] ;  /* 0x0000e400ff06eb82 */ /* 0x008ea20000000a00 */
[----:B------:R-:W-:-:S05]  /*b2b0*/  @!P6 IADD3 R33, PT, PT, R35, R33, RZ ;  /* 0x000000212321e210 */ /* 0x000fca0007ffe0ff */
[----:B--2---:R-:W-:-:S05]  /*b2c0*/  @!P6 IMAD.WIDE R6, R33, 0x4, R6 ;  /* 0x000000042106e825 */ /* 0x004fca00078e0206 */
[----:B------:R1:W-:Y:S01]  /*b2d0*/  @!P6 STG.E desc[UR8][R6.64], R110 ;  /* 0x0000006e0600e986 */ /* 0x0003e2000c101908 */
[----:B------:R-:W-:-:S03]  /*b2e0*/  ISETP.NE.AND P6, PT, R42, RZ, PT ;  /* 0x000000ff2a00720c */ /* 0x000fc60003fc5270 */
[----:B------:R1:W-:Y:S01]  /*b2f0*/  @!P0 STG.E desc[UR8][R2.64+0x8], R26 ;  /* 0x0000081a02008986 */ /* 0x0003e2000c101908 */
[----:B------:R-:W-:-:S03]  /*b300*/  ISETP.GE.OR P6, PT, R34, UR12, P6 ;  /* 0x0000000c22007c0c */ /* 0x000fc6000b7c6670 */
[----:B------:R1:W-:Y:S04]  /*b310*/  @!P5 STG.E desc[UR8][R2.64+0xc], R111 ;  /* 0x00000c6f0200d986 */ /* 0x0003e8000c101908 */
[----:B------:R1:W-:Y:S04]  /*b320*/  @!P4 STG.E desc[UR8][R2.64+0x10], R67 ;  /* 0x000010430200c986 */ /* 0x0003e8000c101908 */
[----:B------:R1:W-:Y:S04]  /*b330*/  @!P3 STG.E desc[UR8][R2.64+0x14], R61 ;  /* 0x0000143d0200b986 */ /* 0x0003e8000c101908 */
[----:B------:R1:W-:Y:S04]  /*b340*/  @!P6 STG.E desc[UR8][R2.64+0x4], R46 ;  /* 0x0000042e0200e986 */ /* 0x0003e8000c101908 */
[----:B------:R1:W-:Y:S01]  /*b350*/  @!P2 STG.E desc[UR8][R2.64+0x18], R11 ;  /* 0x0000180b0200a986 */ /* 0x0003e2000c101908 */
[----:B------:R-:W-:Y:S05]  /*b360*/  @P1 EXIT ;  /* 0x000000000000194d */ /* 0x000fea0003800000 */
[----:B------:R-:W-:Y:S01]  /*b370*/  STG.E desc[UR8][R2.64+0x1c], R125 ;  /* 0x00001c7d02007986 */ /* 0x000fe2000c101908 */
[----:B------:R-:W-:Y:S05]  /*b380*/  EXIT ;  /* 0x000000000000794d */ /* 0x000fea0003800000 */
.L_x_11:
[----:B------:R-:W-:-:S00]  /*b390*/  BRA `(.L_x_11) ;  /* 0xfffffffc00fc7947 */ /* 0x000fc0000383ffff */
[----:B------:R-:W-:-:S00]  /*b3a0*/  NOP ;  /* 0x0000000000007918 */ /* 0x000fc00000000000 */
        /* <DEDUP_REMOVED lines=13> */
.L_x_12:


//--------------------- .nv.shared._Z21gemm_pipelined_kernelPKfS0_Pfiii --------------------------
	.section	.nv.shared._Z21gemm_pipelined_kernelPKfS0_Pfiii,"aw",@nobits
	.sectionflags	@""
	.align	16
	.zero		1024


//--------------------- .nv.shared.reserved.0     --------------------------
	.section	.nv.shared.reserved.0,"aw",@nobits
	.weak		__nv_reservedSMEM_offset_0_alias
	.size		__nv_reservedSMEM_offset_0_alias, 0, 64
	.other		__nv_reservedSMEM_offset_0_alias,@"STO_CUDA_RESERVED_SHARED STV_DEFAULT"
__nv_reservedSMEM_offset_0_alias:
	.zero		0
	.zero		64


//--------------------- .nv.constant0._Z21gemm_pipelined_kernelPKfS0_Pfiii --------------------------
	.section	.nv.constant0._Z21gemm_pipelined_kernelPKfS0_Pfiii,"a",@progbits
	.sectionflags	@""
	.align	4
.nv.constant0._Z21gemm_pipelined_kernelPKfS0_Pfiii:
	.zero		932


//--------------------- SYMBOLS --------------------------

	.type		.nv.reservedSmem.offset0,@object
	.size		.nv.reservedSmem.offset0,0x4
	.type		.nv.reservedSmem.cap,@object
	.size		.nv.reservedSmem.cap,0x4
